	.headerflags	@"EF_CUDA_TEXMODE_UNIFIED EF_CUDA_64BIT_ADDRESS EF_CUDA_SM80 EF_CUDA_VIRTUAL_SM(EF_CUDA_SM80)"
	.elftype	@"ET_EXEC"


//--------------------- .nv.info                  --------------------------
	.section	.nv.info,"",@"SHT_CUDA_INFO"
	.align	4


	//----- nvinfo : EIATTR_REGCOUNT
	.align		4
        /*0000*/ 	.byte	0x04, 0x2f
        /*0002*/ 	.short	(.L_1 - .L_0)
	.align		4
.L_0:
        /*0004*/ 	.word	index@(candidate0)
        /*0008*/ 	.word	0x00000050


	//----- nvinfo : EIATTR_MAX_STACK_SIZE
	.align		4
.L_1:
        /*000c*/ 	.byte	0x04, 0x23
        /*000e*/ 	.short	(.L_3 - .L_2)
	.align		4
.L_2:
        /*0010*/ 	.word	index@(candidate0)
        /*0014*/ 	.word	0x00000000


	//----- nvinfo : EIATTR_MIN_STACK_SIZE
	.align		4
.L_3:
        /*0018*/ 	.byte	0x04, 0x12
        /*001a*/ 	.short	(.L_5 - .L_4)
	.align		4
.L_4:
        /*001c*/ 	.word	index@(candidate0)
        /*0020*/ 	.word	0x00000000


	//----- nvinfo : EIATTR_FRAME_SIZE
	.align		4
.L_5:
        /*0024*/ 	.byte	0x04, 0x11
        /*0026*/ 	.short	(.L_7 - .L_6)
	.align		4
.L_6:
        /*0028*/ 	.word	index@(candidate0)
        /*002c*/ 	.word	0x00000000
.L_7:


//--------------------- .nv.info.candidate0       --------------------------
	.section	.nv.info.candidate0,"",@"SHT_CUDA_INFO"
	.align	4


	//----- nvinfo : EIATTR_CUDA_API_VERSION
	.align		4
        /*0000*/ 	.byte	0x04, 0x37
        /*0002*/ 	.short	(.L_9 - .L_8)
.L_8:
        /*0004*/ 	.word	0x00000075


	//----- nvinfo : EIATTR_SW2861232_WAR
	.align		4
.L_9:
        /*0008*/ 	.byte	0x01, 0x35
	.zero		2


	//----- nvinfo : EIATTR_PARAM_CBANK
	.align		4
        /*000c*/ 	.byte	0x04, 0x0a
        /*000e*/ 	.short	(.L_11 - .L_10)
	.align		4
.L_10:
        /*0010*/ 	.word	index@(.nv.constant0.candidate0)
        /*0014*/ 	.short	0x0160
        /*0016*/ 	.short	0x0018


	//----- nvinfo : EIATTR_CBANK_PARAM_SIZE
	.align		4
.L_11:
        /*0018*/ 	.byte	0x03, 0x19
        /*001a*/ 	.short	0x0018


	//----- nvinfo : EIATTR_KPARAM_INFO
	.align		4
        /*001c*/ 	.byte	0x04, 0x17
        /*001e*/ 	.short	(.L_13 - .L_12)
.L_12:
        /*0020*/ 	.word	0x00000000
        /*0024*/ 	.short	0x0002
        /*0026*/ 	.short	0x0010
        /*0028*/ 	.byte	0x00, 0xf0, 0x21, 0x00


	//----- nvinfo : EIATTR_KPARAM_INFO
	.align		4
.L_13:
        /*002c*/ 	.byte	0x04, 0x17
        /*002e*/ 	.short	(.L_15 - .L_14)
.L_14:
        /*0030*/ 	.word	0x00000000
        /*0034*/ 	.short	0x0001
        /*0036*/ 	.short	0x0008
        /*0038*/ 	.byte	0x00, 0xf0, 0x21, 0x00


	//----- nvinfo : EIATTR_KPARAM_INFO
	.align		4
.L_15:
        /*003c*/ 	.byte	0x04, 0x17
        /*003e*/ 	.short	(.L_17 - .L_16)
.L_16:
        /*0040*/ 	.word	0x00000000
        /*0044*/ 	.short	0x0000
        /*0046*/ 	.short	0x0000
        /*0048*/ 	.byte	0x00, 0xf0, 0x21, 0x00


	//----- nvinfo : EIATTR_MAXREG_COUNT
	.align		4
.L_17:
        /*004c*/ 	.byte	0x03, 0x1b
        /*004e*/ 	.short	0x00ff


	//----- nvinfo : EIATTR_EXIT_INSTR_OFFSETS
	.align		4
        /*0050*/ 	.byte	0x04, 0x1c
        /*0052*/ 	.short	(.L_19 - .L_18)


	//   ....[0]....
.L_18:
        /*0054*/ 	.word	0x00005f70


	//----- nvinfo : EIATTR_MAX_THREADS
	.align		4
.L_19:
        /*0058*/ 	.byte	0x04, 0x05
        /*005a*/ 	.short	(.L_21 - .L_20)
.L_20:
        /*005c*/ 	.word	0x00000080
        /*0060*/ 	.word	0x00000001
        /*0064*/ 	.word	0x00000001
.L_21:


//--------------------- .nv.rel.action            --------------------------
	.section	.nv.rel.action,"",@"SHT_CUDA_RELOCINFO"
	.align	8
	.sectionentsize	8
        /*0000*/ 	.byte	0x4b, 0x00, 0x00, 0x00, 0x00, 0x00, 0x00, 0x00, 0x00, 0x02, 0x02, 0x08, 0x10, 0x0a, 0x2f, 0x22
        /* <DEDUP_REMOVED lines=13> */


//--------------------- .nv.constant0.candidate0  --------------------------
	.section	.nv.constant0.candidate0,"a",@progbits
	.align	4
.nv.constant0.candidate0:
	.zero		376


//--------------------- .text.candidate0          --------------------------
	.section	.text.candidate0,"ax",@progbits
	.sectionflags	@"SHF_BARRIERS=1"
	.sectioninfo	@"SHI_REGISTERS=80"
	.align	128
        .global         candidate0
        .type           candidate0,@function
        .size           candidate0,(.L_x_3 - candidate0)
        .other          candidate0,@"STO_CUDA_ENTRY STV_DEFAULT"
candidate0:
.text.candidate0:
[----:B------:R-:W-:-:S02]  /*0000*/  MOV R1, c[0x0][0x28] ;  /* 0x00000a0000017a02 */ /* 0x000fc40000000f00 */
[----:B------:R-:W0:Y:S01]  /*0010*/  S2R R37, SR_CTAID.X ;  /* 0x0000000000257919 */ /* 0x000e220000002500 */
[----:B------:R-:W-:Y:S01]  /*0020*/  HFMA2.MMA R36, -RZ, RZ, 0, 0 ;  /* 0x00000000ff247435 */ /* 0x000fe200000001ff */
[----:B------:R-:W-:Y:S01]  /*0030*/  MOV R19, RZ ;  /* 0x000000ff00137202 */ /* 0x000fe20000000f00 */
[----:B------:R-:W-:Y:S01]  /*0040*/  HFMA2.MMA R40, -RZ, RZ, 0, 0 ;  /* 0x00000000ff287435 */ /* 0x000fe200000001ff */
[----:B------:R-:W1:Y:S01]  /*0050*/  S2R R0, SR_TID.X ;  /* 0x0000000000007919 */ /* 0x000e620000002100 */
[----:B------:R-:W-:Y:S01]  /*0060*/  HFMA2.MMA R45, -RZ, RZ, 0, 0 ;  /* 0x00000000ff2d7435 */ /* 0x000fe200000001ff */
[----:B------:R-:W-:Y:S01]  /*0070*/  MOV R15, RZ ;  /* 0x000000ff000f7202 */ /* 0x000fe20000000f00 */
        /* <DEDUP_REMOVED lines=12> */
[----:B------:R-:W-:Y:S01]  /*0140*/  ULDC.64 UR4, c[0x0][0x118] ;  /* 0x0000460000047ab9 */ /* 0x000fe20000000a00 */
[----:B0-----:R-:W-:-:S04]  /*0150*/  IMAD.HI R2, R37, 0x5397829d, RZ ;  /* 0x5397829d25027827 */ /* 0x001fc800078e02ff */
[----:B------:R-:W-:Y:S01]  /*0160*/  IMAD.HI R4, R37, -0x6db6db6d, R36 ;  /* 0x9249249325047827 */ /* 0x000fe200078e0224 */
[----:B------:R-:W-:Y:S02]  /*0170*/  SHF.R.U32.HI R3, RZ, 0x1f, R2 ;  /* 0x0000001fff037819 */ /* 0x000fe40000011602 */
[----:B-1----:R-:W-:Y:S02]  /*0180*/  SHF.R.S32.HI R6, RZ, 0x6, R0 ;  /* 0x00000006ff067819 */ /* 0x002fe40000011400 */
[----:B------:R-:W-:Y:S02]  /*0190*/  SHF.R.U32.HI R7, RZ, 0x1f, R4 ;  /* 0x0000001fff077819 */ /* 0x000fe40000011604 */
[----:B------:R-:W-:Y:S02]  /*01a0*/  LEA.HI.SX32 R2, R2, R3, 0x1c ;  /* 0x0000000302027211 */ /* 0x000fe400078fe2ff */
[----:B------:R-:W-:Y:S02]  /*01b0*/  LEA.HI R7, R4, R7, RZ, 0x1e ;  /* 0x0000000704077211 */ /* 0x000fe400078ff0ff */
[----:B------:R-:W-:Y:S01]  /*01c0*/  MOV R4, RZ ;  /* 0x000000ff00047202 */ /* 0x000fe20000000f00 */
[--C-:B------:R-:W-:Y:S01]  /*01d0*/  IMAD R5, R2, -0x31, R37.reuse ;  /* 0xffffffcf02057824 */ /* 0x100fe200078e0225 */
[----:B------:R-:W-:Y:S01]  /*01e0*/  LOP3.LUT R3, R0, 0x7, RZ, 0xc0, !PT ;  /* 0x0000000700037812 */ /* 0x000fe200078ec0ff */
[----:B------:R-:W-:-:S02]  /*01f0*/  IMAD R36, R7, -0x7, R37 ;  /* 0xfffffff907247824 */ /* 0x000fc400078e0225 */
[----:B------:R-:W-:Y:S01]  /*0200*/  IMAD.HI R4, R5, -0x6db6db6d, R4 ;  /* 0x9249249305047827 */ /* 0x000fe200078e0204 */
[----:B------:R-:W-:-:S03]  /*0210*/  LOP3.LUT R5, R0, 0x38, RZ, 0xc0, !PT ;  /* 0x0000003800057812 */ /* 0x000fc600078ec0ff */
[----:B------:R-:W-:Y:S01]  /*0220*/  IMAD R9, R6, 0xc40, R3 ;  /* 0x00000c4006097824 */ /* 0x000fe200078e0203 */
[----:B------:R-:W-:Y:S02]  /*0230*/  SHF.R.U32.HI R37, RZ, 0x1f, R4 ;  /* 0x0000001fff257819 */ /* 0x000fe40000011604 */
[----:B------:R-:W-:Y:S02]  /*0240*/  SHF.R.U32.HI R5, RZ, 0x3, R5 ;  /* 0x00000003ff057819 */ /* 0x000fe40000011605 */
[----:B------:R-:W-:Y:S01]  /*0250*/  LEA R6, R36, R9, 0x3 ;  /* 0x0000000924067211 */ /* 0x000fe200078e18ff */
[----:B------:R-:W-:Y:S01]  /*0260*/  HFMA2.MMA R9, -RZ, RZ, 0, 0 ;  /* 0x00000000ff097435 */ /* 0x000fe200000001ff */
[----:B------:R-:W-:-:S05]  /*0270*/  LEA.HI.SX32 R37, R4, R37, 0x1e ;  /* 0x0000002504257211 */ /* 0x000fca00078ff2ff */
[----:B------:R-:W-:-:S04]  /*0280*/  IMAD R6, R37, 0x1c0, R6 ;  /* 0x000001c025067824 */ /* 0x000fc800078e0206 */
[----:B------:R-:W-:-:S03]  /*0290*/  IMAD R39, R5, 0x38, R6 ;  /* 0x0000003805277824 */ /* 0x000fc600078e0206 */
.L_x_1:
[----:B------:R-:W-:Y:S01]  /*02a0*/  SHF.R.U32.HI R4, RZ, 0x6, R0 ;  /* 0x00000006ff047819 */ /* 0x000fe20000011600 */
[----:B------:R-:W-:Y:S01]  /*02b0*/  IMAD R5, R40, 0x31000, R39 ;  /* 0x0003100028057824 */ /* 0x000fe200078e0227 */
[----:B------:R-:W-:Y:S01]  /*02c0*/  LOP3.LUT R7, R0, 0x3f, RZ, 0xc0, !PT ;  /* 0x0000003f00077812 */ /* 0x000fe200078ec0ff */
[----:B------:R-:W-:Y:S06]  /*02d0*/  BAR.SYNC 0x0 ;  /* 0x0000000000007b1d */ /* 0x000fec0000000000 */
[----:B------:R-:W-:Y:S02]  /*02e0*/  MOV R38, 0x4 ;  /* 0x0000000400267802 */ /* 0x000fe40000000f00 */
[----:B------:R-:W-:-:S03]  /*02f0*/  PRMT R7, R4, 0x2104, R7 ;  /* 0x0000210404077816 */ /* 0x000fc60000000007 */
[----:B------:R-:W-:Y:S01]  /*0300*/  IMAD.WIDE R4, R5, R38, c[0x0][0x160] ;  /* 0x0000580005047625 */ /* 0x000fe200078e0226 */
[----:B------:R-:W-:-:S04]  /*0310*/  LEA R7, R2, R7, 0xd ;  /* 0x0000000702077211 */ /* 0x000fc800078e68ff */
[----:B------:R-:W-:Y:S01]  /*0320*/  LEA R7, R40, R7, 0x6 ;  /* 0x0000000728077211 */ /* 0x000fe200078e30ff */
[----:B------:R0:W2:Y:S04]  /*0330*/  LDG.E.CONSTANT R41, [R4.64+0x5be00] ;  /* 0x05be000404297981 */ /* 0x0000a8000c1e9900 */
[----:B------:R-:W-:Y:S01]  /*0340*/  IMAD.WIDE R6, R7, R38, c[0x0][0x168] ;  /* 0x00005a0007067625 */ /* 0x000fe200078e0226 */
[----:B------:R0:W3:Y:S04]  /*0350*/  LDG.E.CONSTANT R42, [R4.64+0xbde00] ;  /* 0x0bde0004042a7981 */ /* 0x0000e8000c1e9900 */
[----:B------:R0:W4:Y:S04]  /*0360*/  LDG.E.CONSTANT R20, [R4.64] ;  /* 0x0000000404147981 */ /* 0x000128000c1e9900 */
[----:B------:R0:W5:Y:S04]  /*0370*/  LDG.E.CONSTANT R18, [R4.64+0x6200] ;  /* 0x0062000404127981 */ /* 0x000168000c1e9900 */
        /* <DEDUP_REMOVED lines=28> */
[----:B------:R-:W5:Y:S04]  /*0540*/  LDG.E.CONSTANT R44, [R6.64] ;  /* 0x00000004062c7981 */ /* 0x000f68000c1e9900 */
[----:B------:R-:W5:Y:S04]  /*0550*/  LDG.E.CONSTANT R46, [R6.64+0x800] ;  /* 0x00080004062e7981 */ /* 0x000f68000c1e9900 */
        /* <DEDUP_REMOVED lines=8> */
[----:B0-----:R-:W5:Y:S04]  /*05e0*/  LDG.E.CONSTANT R5, [R6.64+0x5000] ;  /* 0x0050000406057981 */ /* 0x001f68000c1e9900 */
[----:B------:R-:W5:Y:S04]  /*05f0*/  LDG.E.CONSTANT R64, [R6.64+0x5800] ;  /* 0x0058000406407981 */ /* 0x000f68000c1e9900 */
[----:B------:R-:W5:Y:S04]  /*0600*/  LDG.E.CONSTANT R66, [R6.64+0x6000] ;  /* 0x0060000406427981 */ /* 0x000f68000c1e9900 */
[----:B------:R-:W5:Y:S04]  /*0610*/  LDG.E.CONSTANT R68, [R6.64+0x6800] ;  /* 0x0068000406447981 */ /* 0x000f68000c1e9900 */
[----:B------:R-:W5:Y:S04]  /*0620*/  LDG.E.CONSTANT R70, [R6.64+0x7000] ;  /* 0x0070000406467981 */ /* 0x000f68000c1e9900 */
[----:B------:R-:W5:Y:S01]  /*0630*/  LDG.E.CONSTANT R72, [R6.64+0x7800] ;  /* 0x0078000406487981 */ /* 0x000f62000c1e9900 */
[----:B------:R-:W-:-:S04]  /*0640*/  SHF.R.U32.HI R4, RZ, 0x3, R0 ;  /* 0x00000003ff047819 */ /* 0x000fc80000011600 */
[----:B------:R-:W-:Y:S01]  /*0650*/  SHF.L.U32 R4, R4, 0x5, RZ ;  /* 0x0000000504047819 */ /* 0x000fe200000006ff */
[----:B--2---:R0:W-:Y:S04]  /*0660*/  STS [R0.X4+0x1e00], R41 ;  /* 0x001e002900007388 */ /* 0x0041e80000004800 */
[----:B---3--:R1:W-:Y:S01]  /*0670*/  STS [R0.X4+0x3e00], R42 ;  /* 0x003e002a00007388 */ /* 0x0083e20000004800 */
[----:B0-----:R-:W-:-:S03]  /*0680*/  SHF.L.U32 R41, R0, 0x6, RZ ;  /* 0x0000000600297819 */ /* 0x001fc600000006ff */
[----:B----4-:R-:W-:Y:S01]  /*0690*/  STS [R0.X4], R20 ;  /* 0x0000001400007388 */ /* 0x010fe20000004800 */
[----:B------:R-:W-:Y:S02]  /*06a0*/  LOP3.LUT R41, R41, 0xfffffc00, RZ, 0xc0, !PT ;  /* 0xfffffc0029297812 */ /* 0x000fe400078ec0ff */
[----:B-1----:R-:W-:Y:S01]  /*06b0*/  LOP3.LUT R42, R4, 0x20, R3, 0xe2, !PT ;  /* 0x00000020042a7812 */ /* 0x002fe200078ee203 */
[----:B-----5:R-:W-:Y:S04]  /*06c0*/  STS [R0.X4+0x200], R18 ;  /* 0x0002001200007388 */ /* 0x020fe80000004800 */
[----:B------:R-:W-:Y:S04]  /*06d0*/  STS [R0.X4+0x400], R16 ;  /* 0x0004001000007388 */ /* 0x000fe80000004800 */
        /* <DEDUP_REMOVED lines=43> */
[----:B------:R-:W-:Y:S06]  /*0990*/  BAR.SYNC 0x0 ;  /* 0x0000000000007b1d */ /* 0x000fec0000000000 */
[----:B------:R-:W-:Y:S04]  /*09a0*/  LDS R44, [R42.X4] ;  /* 0x000000002a2c7984 */ /* 0x000fe80000004800 */
[----:B------:R-:W0:Y:S04]  /*09b0*/  LDS.128 R20, [R41+0x4000] ;  /* 0x0040000029147984 */ /* 0x000e280000000c00 */
[----:B------:R-:W1:Y:S04]  /*09c0*/  LDS R18, [R42.X4+0x20] ;  /* 0x000020002a127984 */ /* 0x000e680000004800 */
[----:B------:R-:W2:Y:S04]  /*09d0*/  LDS R16, [R42.X4+0x40] ;  /* 0x000040002a107984 */ /* 0x000ea80000004800 */
[----:B------:R-:W3:Y:S04]  /*09e0*/  LDS R7, [R42.X4+0x60] ;  /* 0x000060002a077984 */ /* 0x000ee80000004800 */
[----:B------:R-:W4:Y:S04]  /*09f0*/  LDS R10, [R42.X4+0x100] ;  /* 0x000100002a0a7984 */ /* 0x000f280000004800 */
[----:B------:R-:W5:Y:S04]  /*0a00*/  LDS R8, [R42.X4+0x120] ;  /* 0x000120002a087984 */ /* 0x000f680000004800 */
[----:B------:R-:W5:Y:S04]  /*0a10*/  LDS R4, [R42.X4+0x140] ;  /* 0x000140002a047984 */ /* 0x000f680000004800 */
[----:B------:R-:W5:Y:S04]  /*0a20*/  LDS.128 R24, [R41+0x4100] ;  /* 0x0041000029187984 */ /* 0x000f680000000c00 */
[----:B------:R-:W5:Y:S04]  /*0a30*/  LDS R6, [R42.X4+0x160] ;  /* 0x000160002a067984 */ /* 0x000f680000004800 */
[----:B------:R-:W5:Y:S04]  /*0a40*/  LDS.128 R28, [R41+0x4200] ;  /* 0x00420000291c7984 */ /* 0x000f680000000c00 */
[----:B------:R-:W5:Y:S01]  /*0a50*/  LDS.128 R32, [R41+0x4300] ;  /* 0x0043000029207984 */ /* 0x000f620000000c00 */
[----:B0-----:R-:W-:-:S03]  /*0a60*/  FFMA R46, R20, R44, R57 ;  /* 0x0000002c142e7223 */ /* 0x001fc60000000039 */
[----:B------:R-:W0:Y:S01]  /*0a70*/  LDS R5, [R42.X4+0x200] ;  /* 0x000200002a057984 */ /* 0x000e220000004800 */
[----:B-1----:R-:W-:-:S03]  /*0a80*/  FFMA R12, R20, R18, R55 ;  /* 0x00000012140c7223 */ /* 0x002fc60000000037 */
[----:B------:R-:W1:Y:S01]  /*0a90*/  LDS R57, [R42.X4+0x220] ;  /* 0x000220002a397984 */ /* 0x000e620000004800 */
[C---:B--2---:R-:W-:Y:S02]  /*0aa0*/  FFMA R55, R20.reuse, R16, R59 ;  /* 0x0000001014377223 */ /* 0x044fe4000000003b */
[----:B---3--:R-:W-:Y:S01]  /*0ab0*/  FFMA R20, R20, R7, R61 ;  /* 0x0000000714147223 */ /* 0x008fe2000000003d */
[----:B------:R-:W-:Y:S01]  /*0ac0*/  LDS R48, [R42.X4+0x360] ;  /* 0x000360002a307984 */ /* 0x000fe20000004800 */
[-C--:B----4-:R-:W-:Y:S02]  /*0ad0*/  FFMA R46, R10, R21.reuse, R46 ;  /* 0x000000150a2e7223 */ /* 0x090fe4000000002e */
[-C--:B-----5:R-:W-:Y:S02]  /*0ae0*/  FFMA R12, R8, R21.reuse, R12 ;  /* 0x00000015080c7223 */ /* 0x0a0fe4000000000c */
[----:B------:R-:W-:Y:S02]  /*0af0*/  FFMA R55, R4, R21, R55 ;  /* 0x0000001504377223 */ /* 0x000fe40000000037 */
[----:B------:R-:W-:-:S02]  /*0b00*/  FFMA R14, R44, R24, R51 ;  /* 0x000000182c0e7223 */ /* 0x000fc40000000033 */
[----:B------:R-:W-:Y:S01]  /*0b10*/  FFMA R49, R18, R24, R49 ;  /* 0x0000001812317223 */ /* 0x000fe20000000031 */
[----:B------:R-:W2:Y:S01]  /*0b20*/  LDS R51, [R42.X4+0x240] ;  /* 0x000240002a337984 */ /* 0x000ea20000004800 */
[----:B------:R-:W-:Y:S02]  /*0b30*/  FFMA R21, R6, R21, R20 ;  /* 0x0000001506157223 */ /* 0x000fe40000000014 */
[C---:B------:R-:W-:Y:S02]  /*0b40*/  FFMA R53, R24.reuse, R16, R53 ;  /* 0x0000001018357223 */ /* 0x040fe40000000035 */
[----:B------:R-:W-:Y:S02]  /*0b50*/  FFMA R20, R24, R7, R11 ;  /* 0x0000000718147223 */ /* 0x000fe4000000000b */
[-C--:B------:R-:W-:Y:S02]  /*0b60*/  FFMA R50, R10, R25.reuse, R14 ;  /* 0x000000190a327223 */ /* 0x080fe4000000000e */
[----:B------:R-:W-:-:S02]  /*0b70*/  FFMA R14, R8, R25, R49 ;  /* 0x00000019080e7223 */ /* 0x000fc40000000031 */
[-C--:B------:R-:W-:Y:S02]  /*0b80*/  FFMA R49, R4, R25.reuse, R53 ;  /* 0x0000001904317223 */ /* 0x080fe40000000035 */
[----:B------:R-:W-:Y:S02]  /*0b90*/  FFMA R20, R6, R25, R20 ;  /* 0x0000001906147223 */ /* 0x000fe40000000014 */
[----:B------:R-:W3:Y:S01]  /*0ba0*/  LDS R25, [R42.X4+0x260] ;  /* 0x000260002a197984 */ /* 0x000ee20000004800 */
[-C--:B------:R-:W-:Y:S02]  /*0bb0*/  FFMA R11, R7, R28.reuse, R15 ;  /* 0x0000001c070b7223 */ /* 0x080fe4000000000f */
[-C--:B------:R-:W-:Y:S02]  /*0bc0*/  FFMA R43, R44, R28.reuse, R43 ;  /* 0x0000001c2c2b7223 */ /* 0x080fe4000000002b */
[-C--:B------:R-:W-:Y:S02]  /*0bd0*/  FFMA R47, R18, R28.reuse, R47 ;  /* 0x0000001c122f7223 */ /* 0x080fe4000000002f */
[----:B------:R-:W-:-:S02]  /*0be0*/  FFMA R24, R16, R28, R45 ;  /* 0x0000001c10187223 */ /* 0x000fc4000000002d */
[-C--:B------:R-:W-:Y:S01]  /*0bf0*/  FFMA R17, R44, R32.reuse, R17 ;  /* 0x000000202c117223 */ /* 0x080fe20000000011 */
[----:B------:R-:W4:Y:S01]  /*0c00*/  LDS R28, [R42.X4+0x300] ;  /* 0x000300002a1c7984 */ /* 0x000f220000004800 */
[-C--:B------:R-:W-:Y:S02]  /*0c10*/  FFMA R13, R18, R32.reuse, R13 ;  /* 0x00000020120d7223 */ /* 0x080fe4000000000d */
[-C--:B------:R-:W-:Y:S01]  /*0c20*/  FFMA R9, R16, R32.reuse, R9 ;  /* 0x0000002010097223 */ /* 0x080fe20000000009 */
[----:B------:R-:W-:Y:S01]  /*0c30*/  LDS R44, [R42.X4+0x320] ;  /* 0x000320002a2c7984 */ /* 0x000fe20000004800 */
[----:B------:R-:W-:-:S03]  /*0c40*/  FFMA R7, R7, R32, R19 ;  /* 0x0000002007077223 */ /* 0x000fc60000000013 */
[----:B------:R-:W5:Y:S01]  /*0c50*/  LDS R32, [R42.X4+0x340] ;  /* 0x000340002a207984 */ /* 0x000f620000004800 */
[----:B------:R-:W-:Y:S02]  /*0c60*/  FFMA R15, R8, R29, R47 ;  /* 0x0000001d080f7223 */ /* 0x000fe4000000002f */
[-C--:B------:R-:W-:Y:S01]  /*0c70*/  FFMA R17, R10, R33.reuse, R17 ;  /* 0x000000210a117223 */ /* 0x080fe20000000011 */
[----:B------:R-:W-:Y:S01]  /*0c80*/  LDS R45, [R42.X4+0x420] ;  /* 0x000420002a2d7984 */ /* 0x000fe20000004800 */
[----:B------:R-:W-:Y:S02]  /*0c90*/  FFMA R13, R8, R33, R13 ;  /* 0x00000021080d7223 */ /* 0x000fe4000000000d */
[-C--:B------:R-:W-:Y:S01]  /*0ca0*/  FFMA R43, R10, R29.reuse, R43 ;  /* 0x0000001d0a2b7223 */ /* 0x080fe2000000002b */
[----:B------:R-:W-:Y:S01]  /*0cb0*/  LDS R47, [R42.X4+0x400] ;  /* 0x000400002a2f7984 */ /* 0x000fe20000004800 */
[-C--:B------:R-:W-:Y:S02]  /*0cc0*/  FFMA R24, R4, R29.reuse, R24 ;  /* 0x0000001d04187223 */ /* 0x080fe40000000018 */
[----:B------:R-:W-:-:S02]  /*0cd0*/  FFMA R29, R6, R29, R11 ;  /* 0x0000001d061d7223 */ /* 0x000fc4000000000b */
[-C--:B------:R-:W-:Y:S02]  /*0ce0*/  FFMA R58, R4, R33.reuse, R9 ;  /* 0x00000021043a7223 */ /* 0x080fe40000000009 */
[----:B------:R-:W-:Y:S01]  /*0cf0*/  FFMA R59, R6, R33, R7 ;  /* 0x00000021063b7223 */ /* 0x000fe20000000007 */
[----:B------:R-:W-:Y:S01]  /*0d00*/  LDS.128 R8, [R41+0x4110] ;  /* 0x0041100029087984 */ /* 0x000fe20000000c00 */
[C---:B0-----:R-:W-:Y:S02]  /*0d10*/  FFMA R46, R5.reuse, R22, R46 ;  /* 0x00000016052e7223 */ /* 0x041fe4000000002e */
[C---:B------:R-:W-:Y:S01]  /*0d20*/  FFMA R50, R5.reuse, R26, R50 ;  /* 0x0000001a05327223 */ /* 0x040fe20000000032 */
[----:B------:R-:W-:Y:S01]  /*0d30*/  LDS R33, [R42.X4+0x440] ;  /* 0x000440002a217984 */ /* 0x000fe20000004800 */
[C---:B------:R-:W-:Y:S02]  /*0d40*/  FFMA R54, R5.reuse, R30, R43 ;  /* 0x0000001e05367223 */ /* 0x040fe4000000002b */
[----:B------:R-:W-:Y:S01]  /*0d50*/  FFMA R60, R5, R34, R17 ;  /* 0x00000022053c7223 */ /* 0x000fe20000000011 */
[----:B------:R-:W-:Y:S01]  /*0d60*/  LDS R43, [R42.X4+0x460] ;  /* 0x000460002a2b7984 */ /* 0x000fe20000004800 */
[----:B-1----:R-:W-:-:S02]  /*0d70*/  FFMA R52, R57, R22, R12 ;  /* 0x0000001639347223 */ /* 0x002fc4000000000c */
[C---:B------:R-:W-:Y:S01]  /*0d80*/  FFMA R53, R57.reuse, R26, R14 ;  /* 0x0000001a39357223 */ /* 0x040fe2000000000e */
[----:B------:R-:W0:Y:S01]  /*0d90*/  LDS.128 R4, [R41+0x4010] ;  /* 0x0040100029047984 */ /* 0x000e220000000c00 */
[C---:B------:R-:W-:Y:S02]  /*0da0*/  FFMA R56, R57.reuse, R30, R15 ;  /* 0x0000001e39387223 */ /* 0x040fe4000000000f */
[----:B------:R-:W-:Y:S01]  /*0db0*/  FFMA R61, R57, R34, R13 ;  /* 0x00000022393d7223 */ /* 0x000fe2000000000d */
[----:B------:R-:W-:Y:S04]  /*0dc0*/  LDS.128 R16, [R41+0x4310] ;  /* 0x0043100029107984 */ /* 0x000fe80000000c00 */
[----:B------:R-:W1:Y:S01]  /*0dd0*/  LDS.128 R12, [R41+0x4210] ;  /* 0x00421000290c7984 */ /* 0x000e620000000c00 */
[----:B--2---:R-:W-:-:S02]  /*0de0*/  FFMA R55, R51, R22, R55 ;  /* 0x0000001633377223 */ /* 0x004fc40000000037 */
[C---:B------:R-:W-:Y:S02]  /*0df0*/  FFMA R49, R51.reuse, R26, R49 ;  /* 0x0000001a33317223 */ /* 0x040fe40000000031 */
[C---:B------:R-:W-:Y:S02]  /*0e00*/  FFMA R24, R51.reuse, R30, R24 ;  /* 0x0000001e33187223 */ /* 0x040fe40000000018 */
[----:B------:R-:W-:Y:S02]  /*0e10*/  FFMA R51, R51, R34, R58 ;  /* 0x0000002233337223 */ /* 0x000fe4000000003a */
[C---:B---3--:R-:W-:Y:S02]  /*0e20*/  FFMA R58, R25.reuse, R26, R20 ;  /* 0x0000001a193a7223 */ /* 0x048fe40000000014 */
[C---:B------:R-:W-:Y:S01]  /*0e30*/  FFMA R57, R25.reuse, R22, R21 ;  /* 0x0000001619397223 */ /* 0x040fe20000000015 */
[----:B------:R-:W2:Y:S01]  /*0e40*/  LDS R20, [R42.X4+0x500] ;  /* 0x000500002a147984 */ /* 0x000ea20000004800 */
[----:B------:R-:W-:-:S02]  /*0e50*/  FFMA R29, R25, R30, R29 ;  /* 0x0000001e191d7223 */ /* 0x000fc4000000001d */
[----:B------:R-:W-:Y:S01]  /*0e60*/  FFMA R59, R25, R34, R59 ;  /* 0x00000022193b7223 */ /* 0x000fe2000000003b */
[----:B------:R-:W3:Y:S01]  /*0e70*/  LDS R26, [R42.X4+0x520] ;  /* 0x000520002a1a7984 */ /* 0x000ee20000004800 */
[C---:B----4-:R-:W-:Y:S02]  /*0e80*/  FFMA R46, R28.reuse, R23, R46 ;  /* 0x000000171c2e7223 */ /* 0x050fe4000000002e */
[C---:B------:R-:W-:Y:S01]  /*0e90*/  FFMA R50, R28.reuse, R27, R50 ;  /* 0x0000001b1c327223 */ /* 0x040fe20000000032 */
[----:B------:R-:W-:Y:S01]  /*0ea0*/  LDS R22, [R42.X4+0x560] ;  /* 0x000560002a167984 */ /* 0x000fe20000004800 */
[C---:B------:R-:W-:Y:S02]  /*0eb0*/  FFMA R54, R28.reuse, R31, R54 ;  /* 0x0000001f1c367223 */ /* 0x040fe40000000036 */
[----:B------:R-:W-:Y:S02]  /*0ec0*/  FFMA R21, R28, R35, R60 ;  /* 0x000000231c157223 */ /* 0x000fe4000000003c */
[----:B-----5:R-:W-:Y:S01]  /*0ed0*/  FFMA R25, R32, R31, R24 ;  /* 0x0000001f20197223 */ /* 0x020fe20000000018 */
[----:B------:R-:W4:Y:S01]  /*0ee0*/  LDS R28, [R42.X4+0x540] ;  /* 0x000540002a1c7984 */ /* 0x000f220000004800 */
[----:B------:R-:W-:-:S02]  /*0ef0*/  FFMA R52, R44, R23, R52 ;  /* 0x000000172c347223 */ /* 0x000fc40000000034 */
[-C--:B------:R-:W-:Y:S02]  /*0f00*/  FFMA R55, R32, R23.reuse, R55 ;  /* 0x0000001720377223 */ /* 0x080fe40000000037 */
[----:B------:R-:W-:Y:S02]  /*0f10*/  FFMA R24, R48, R23, R57 ;  /* 0x0000001730187223 */ /* 0x000fe40000000039 */
[----:B------:R-:W5:Y:S01]  /*0f20*/  LDS R23, [R42.X4+0x600] ;  /* 0x000600002a177984 */ /* 0x000f620000004800 */
[-C--:B------:R-:W-:Y:S02]  /*0f30*/  FFMA R56, R44, R31.reuse, R56 ;  /* 0x0000001f2c387223 */ /* 0x080fe40000000038 */
[----:B------:R-:W-:Y:S02]  /*0f40*/  FFMA R31, R48, R31, R29 ;  /* 0x0000001f301f7223 */ /* 0x000fe4000000001d */
[----:B------:R-:W2:Y:S01]  /*0f50*/  LDS R29, [R42.X4+0x620] ;  /* 0x000620002a1d7984 */ /* 0x000ea20000004800 */
[----:B------:R-:W-:-:S02]  /*0f60*/  FFMA R53, R44, R27, R53 ;  /* 0x0000001b2c357223 */ /* 0x000fc40000000035 */
[----:B------:R-:W-:Y:S02]  /*0f70*/  FFMA R44, R44, R35, R61 ;  /* 0x000000232c2c7223 */ /* 0x000fe4000000003d */
[C---:B------:R-:W-:Y:S02]  /*0f80*/  FFMA R58, R48.reuse, R27, R58 ;  /* 0x0000001b303a7223 */ /* 0x040fe4000000003a */
[----:B------:R-:W-:Y:S02]  /*0f90*/  FFMA R59, R48, R35, R59 ;  /* 0x00000023303b7223 */ /* 0x000fe4000000003b */
[----:B0-----:R-:W-:Y:S01]  /*0fa0*/  FFMA R52, R4, R45, R52 ;  /* 0x0000002d04347223 */ /* 0x001fe20000000034 */
[----:B------:R-:W-:Y:S01]  /*0fb0*/  LDS R48, [R42.X4+0x760] ;  /* 0x000760002a307984 */ /* 0x000fe20000004800 */
[C---:B------:R-:W-:Y:S02]  /*0fc0*/  FFMA R53, R45.reuse, R8, R53 ;  /* 0x000000082d357223 */ /* 0x040fe40000000035 */
[----:B-1----:R-:W-:-:S02]  /*0fd0*/  FFMA R56, R45, R12, R56 ;  /* 0x0000000c2d387223 */ /* 0x002fc40000000038 */
[----:B------:R-:W-:Y:S02]  /*0fe0*/  FFMA R44, R45, R16, R44 ;  /* 0x000000102d2c7223 */ /* 0x000fe4000000002c */
[----:B------:R-:W-:Y:S01]  /*0ff0*/  FFMA R49, R32, R27, R49 ;  /* 0x0000001b20317223 */ /* 0x000fe20000000031 */
[----:B------:R-:W0:Y:S01]  /*1000*/  LDS R45, [R42.X4+0x640] ;  /* 0x000640002a2d7984 */ /* 0x000e220000004800 */
[-C--:B------:R-:W-:Y:S02]  /*1010*/  FFMA R24, R4, R43.reuse, R24 ;  /* 0x0000002b04187223 */ /* 0x080fe40000000018 */
[----:B------:R-:W-:Y:S02]  /*1020*/  FFMA R58, R8, R43, R58 ;  /* 0x0000002b083a7223 */ /* 0x000fe4000000003a */
[C---:B------:R-:W-:Y:S02]  /*1030*/  FFMA R31, R43.reuse, R12, R31 ;  /* 0x0000000c2b1f7223 */ /* 0x040fe4000000001f */
[----:B------:R-:W-:-:S02]  /*1040*/  FFMA R59, R43, R16, R59 ;  /* 0x000000102b3b7223 */ /* 0x000fc4000000003b */
[----:B------:R-:W1:Y:S01]  /*1050*/  LDS R43, [R42.X4+0x660] ;  /* 0x000660002a2b7984 */ /* 0x000e620000004800 */
[C---:B------:R-:W-:Y:S02]  /*1060*/  FFMA R50, R47.reuse, R8, R50 ;  /* 0x000000082f327223 */ /* 0x040fe40000000032 */
[----:B------:R-:W-:Y:S02]  /*1070*/  FFMA R49, R8, R33, R49 ;  /* 0x0000002108317223 */ /* 0x000fe40000000031 */
[C---:B------:R-:W-:Y:S01]  /*1080*/  FFMA R46, R4.reuse, R47, R46 ;  /* 0x0000002f042e7223 */ /* 0x040fe2000000002e */
[----:B------:R-:W0:Y:S01]  /*1090*/  LDS R8, [R42.X4+0x720] ;  /* 0x000720002a087984 */ /* 0x000e220000004800 */
[----:B------:R-:W-:Y:S02]  /*10a0*/  FFMA R55, R4, R33, R55 ;  /* 0x0000002104377223 */ /* 0x000fe40000000037 */
[-C--:B------:R-:W-:Y:S01]  /*10b0*/  FFMA R54, R47, R12.reuse, R54 ;  /* 0x0000000c2f367223 */ /* 0x080fe20000000036 */
[----:B------:R-:W0:Y:S01]  /*10c0*/  LDS R4, [R42.X4+0x700] ;  /* 0x000700002a047984 */ /* 0x000e220000004800 */
[----:B------:R-:W-:-:S02]  /*10d0*/  FFMA R25, R33, R12, R25 ;  /* 0x0000000c21197223 */ /* 0x000fc40000000019 */
[----:B------:R-:W-:Y:S01]  /*10e0*/  FFMA R51, R32, R35, R51 ;  /* 0x0000002320337223 */ /* 0x000fe20000000033 */
[----:B------:R-:W0:Y:S01]  /*10f0*/  LDS R12, [R42.X4+0x740] ;  /* 0x000740002a0c7984 */ /* 0x000e220000004800 */
[-C--:B------:R-:W-:Y:S02]  /*1100*/  FFMA R21, R47, R16.reuse, R21 ;  /* 0x000000102f157223 */ /* 0x080fe40000000015 */
[----:B------:R-:W-:Y:S02]  /*1110*/  FFMA R47, R33, R16, R51 ;  /* 0x00000010212f7223 */ /* 0x000fe40000000033 */
[C---:B--2---:R-:W-:Y:S02]  /*1120*/  FFMA R21, R20.reuse, R17, R21 ;  /* 0x0000001114157223 */ /* 0x044fe40000000015 */
[C---:B------:R-:W-:Y:S02]  /*1130*/  FFMA R27, R20.reuse, R5, R46 ;  /* 0x00000005141b7223 */ /* 0x040fe4000000002e */
[----:B------:R-:W-:-:S02]  /*1140*/  FFMA R32, R20, R9, R50 ;  /* 0x0000000914207223 */ /* 0x000fc40000000032 */
[----:B------:R-:W-:Y:S02]  /*1150*/  FFMA R33, R20, R13, R54 ;  /* 0x0000000d14217223 */ /* 0x000fe40000000036 */
[C---:B---3--:R-:W-:Y:S02]  /*1160*/  FFMA R30, R26.reuse, R5, R52 ;  /* 0x000000051a1e7223 */ /* 0x048fe40000000034 */
[C---:B------:R-:W-:Y:S02]  /*1170*/  FFMA R54, R26.reuse, R9, R53 ;  /* 0x000000091a367223 */ /* 0x040fe40000000035 */
[----:B------:R-:W-:Y:S02]  /*1180*/  FFMA R57, R26, R13, R56 ;  /* 0x0000000d1a397223 */ /* 0x000fe40000000038 */
[----:B----4-:R-:W-:Y:S02]  /*1190*/  FFMA R16, R28, R5, R55 ;  /* 0x000000051c107223 */ /* 0x010fe40000000037 */
[----:B------:R-:W-:-:S02]  /*11a0*/  FFMA R50, R22, R9, R58 ;  /* 0x0000000916327223 */ /* 0x000fc4000000003a */
[----:B------:R-:W-:Y:S02]  /*11b0*/  FFMA R46, R28, R13, R25 ;  /* 0x0000000d1c2e7223 */ /* 0x000fe40000000019 */
[C---:B------:R-:W-:Y:S02]  /*11c0*/  FFMA R5, R22.reuse, R5, R24 ;  /* 0x0000000516057223 */ /* 0x040fe40000000018 */
[C---:B------:R-:W-:Y:S02]  /*11d0*/  FFMA R51, R22.reuse, R13, R31 ;  /* 0x0000000d16337223 */ /* 0x040fe4000000001f */
[----:B------:R-:W-:Y:S01]  /*11e0*/  FFMA R59, R22, R17, R59 ;  /* 0x00000011163b7223 */ /* 0x000fe2000000003b */
[----:B------:R-:W-:Y:S01]  /*11f0*/  LDS R13, [R42.X4+0x860] ;  /* 0x000860002a0d7984 */ /* 0x000fe20000004800 */
[C---:B-----5:R-:W-:Y:S02]  /*1200*/  FFMA R52, R23.reuse, R6, R27 ;  /* 0x0000000617347223 */ /* 0x060fe4000000001b */
[----:B------:R-:W-:-:S02]  /*1210*/  FFMA R53, R23, R10, R32 ;  /* 0x0000000a17357223 */ /* 0x000fc40000000020 */
[C---:B------:R-:W-:Y:S02]  /*1220*/  FFMA R56, R23.reuse, R14, R33 ;  /* 0x0000000e17387223 */ /* 0x040fe40000000021 */
[----:B------:R-:W-:Y:S02]  /*1230*/  FFMA R58, R23, R18, R21 ;  /* 0x00000012173a7223 */ /* 0x000fe40000000015 */
[----:B------:R-:W-:Y:S01]  /*1240*/  FFMA R34, R26, R17, R44 ;  /* 0x000000111a227223 */ /* 0x000fe2000000002c */
[----:B------:R-:W2:Y:S01]  /*1250*/  LDS.128 R20, [R41+0x4020] ;  /* 0x0040200029147984 */ /* 0x000ea20000000c00 */
[C---:B------:R-:W-:Y:S02]  /*1260*/  FFMA R44, R28.reuse, R9, R49 ;  /* 0x000000091c2c7223 */ /* 0x040fe40000000031 */
[----:B------:R-:W-:Y:S01]  /*1270*/  FFMA R47, R28, R17, R47 ;  /* 0x000000111c2f7223 */ /* 0x000fe2000000002f */
[----:B------:R-:W-:Y:S01]  /*1280*/  LDS R49, [R42.X4+0x800] ;  /* 0x000800002a317984 */ /* 0x000fe20000004800 */
[----:B------:R-:W-:-:S02]  /*1290*/  FFMA R55, R29, R6, R30 ;  /* 0x000000061d377223 */ /* 0x000fc4000000001e */
[C---:B------:R-:W-:Y:S01]  /*12a0*/  FFMA R54, R29.reuse, R10, R54 ;  /* 0x0000000a1d367223 */ /* 0x040fe20000000036 */
[----:B------:R-:W-:Y:S01]  /*12b0*/  LDS R17, [R42.X4+0x820] ;  /* 0x000820002a117984 */ /* 0x000fe20000004800 */
[C---:B------:R-:W-:Y:S02]  /*12c0*/  FFMA R57, R29.reuse, R14, R57 ;  /* 0x0000000e1d397223 */ /* 0x040fe40000000039 */
[----:B------:R-:W-:Y:S01]  /*12d0*/  FFMA R60, R29, R18, R34 ;  /* 0x000000121d3c7223 */ /* 0x000fe20000000022 */
[----:B------:R-:W-:Y:S04]  /*12e0*/  LDS R9, [R42.X4+0x840] ;  /* 0x000840002a097984 */ /* 0x000fe80000004800 */
[----:B------:R-:W3:Y:S04]  /*12f0*/  LDS.128 R24, [R41+0x4120] ;  /* 0x0041200029187984 */ /* 0x000ee80000000c00 */
[----:B------:R-:W4:Y:S01]  /*1300*/  LDS.128 R28, [R41+0x4220] ;  /* 0x00422000291c7984 */ /* 0x000f220000000c00 */
[----:B0-----:R-:W-:-:S03]  /*1310*/  FFMA R16, R45, R6, R16 ;  /* 0x000000062d107223 */ /* 0x001fc60000000010 */
[----:B------:R-:W0:Y:S01]  /*1320*/  LDS.128 R32, [R41+0x4320] ;  /* 0x0043200029207984 */ /* 0x000e220000000c00 */
[C---:B------:R-:W-:Y:S02]  /*1330*/  FFMA R44, R45.reuse, R10, R44 ;  /* 0x0000000a2d2c7223 */ /* 0x040fe4000000002c */
[C---:B------:R-:W-:Y:S02]  /*1340*/  FFMA R46, R45.reuse, R14, R46 ;  /* 0x0000000e2d2e7223 */ /* 0x040fe4000000002e */
[----:B------:R-:W-:Y:S02]  /*1350*/  FFMA R47, R45, R18, R47 ;  /* 0x000000122d2f7223 */ /* 0x000fe4000000002f */
[C---:B-1----:R-:W-:Y:S02]  /*1360*/  FFMA R45, R43.reuse, R6, R5 ;  /* 0x000000062b2d7223 */ /* 0x042fe40000000005 */
[----:B------:R-:W1:Y:S01]  /*1370*/  LDS R6, [R42.X4+0x900] ;  /* 0x000900002a067984 */ /* 0x000e620000004800 */
[----:B------:R-:W-:-:S02]  /*1380*/  FFMA R51, R43, R14, R51 ;  /* 0x0000000e2b337223 */ /* 0x000fc40000000033 */
[----:B------:R-:W-:Y:S02]  /*1390*/  FFMA R50, R43, R10, R50 ;  /* 0x0000000a2b327223 */ /* 0x000fe40000000032 */
[C---:B------:R-:W-:Y:S01]  /*13a0*/  FFMA R55, R8.reuse, R7, R55 ;  /* 0x0000000708377223 */ /* 0x040fe20000000037 */
[----:B------:R-:W5:Y:S01]  /*13b0*/  LDS R10, [R42.X4+0x920] ;  /* 0x000920002a0a7984 */ /* 0x000f620000004800 */
[C---:B------:R-:W-:Y:S02]  /*13c0*/  FFMA R54, R8.reuse, R11, R54 ;  /* 0x0000000b08367223 */ /* 0x040fe40000000036 */
[C---:B------:R-:W-:Y:S02]  /*13d0*/  FFMA R57, R8.reuse, R15, R57 ;  /* 0x0000000f08397223 */ /* 0x040fe40000000039 */
[----:B------:R-:W-:Y:S02]  /*13e0*/  FFMA R14, R8, R19, R60 ;  /* 0x00000013080e7223 */ /* 0x000fe4000000003c */
[C---:B------:R-:W-:Y:S01]  /*13f0*/  FFMA R52, R4.reuse, R7, R52 ;  /* 0x0000000704347223 */ /* 0x040fe20000000034 */
[----:B------:R-:W0:Y:S01]  /*1400*/  LDS R8, [R42.X4+0x940] ;  /* 0x000940002a087984 */ /* 0x000e220000004800 */
[----:B------:R-:W-:-:S02]  /*1410*/  FFMA R53, R4, R11, R53 ;  /* 0x0000000b04357223 */ /* 0x000fc40000000035 */
[C---:B------:R-:W-:Y:S02]  /*1420*/  FFMA R56, R4.reuse, R15, R56 ;  /* 0x0000000f04387223 */ /* 0x040fe40000000038 */
[----:B------:R-:W-:Y:S02]  /*1430*/  FFMA R5, R4, R19, R58 ;  /* 0x0000001304057223 */ /* 0x000fe4000000003a */
[-C--:B------:R-:W-:Y:S01]  /*1440*/  FFMA R16, R12, R7.reuse, R16 ;  /* 0x000000070c107223 */ /* 0x080fe20000000010 */
[----:B------:R-:W0:Y:S01]  /*1450*/  LDS R4, [R42.X4+0x960] ;  /* 0x000960002a047984 */ /* 0x000e220000004800 */
[----:B------:R-:W-:-:S03]  /*1460*/  FFMA R45, R48, R7, R45 ;  /* 0x00000007302d7223 */ /* 0x000fc6000000002d */
[----:B------:R-:W0:Y:S01]  /*1470*/  LDS R7, [R42.X4+0xa00] ;  /* 0x000a00002a077984 */ /* 0x000e220000004800 */
[-C--:B------:R-:W-:Y:S02]  /*1480*/  FFMA R46, R12, R15.reuse, R46 ;  /* 0x0000000f0c2e7223 */ /* 0x080fe4000000002e */
[----:B------:R-:W-:Y:S02]  /*1490*/  FFMA R51, R48, R15, R51 ;  /* 0x0000000f30337223 */ /* 0x000fe40000000033 */
[----:B------:R-:W5:Y:S01]  /*14a0*/  LDS R15, [R42.X4+0xa20] ;  /* 0x000a20002a0f7984 */ /* 0x000f620000004800 */
[----:B------:R-:W-:Y:S02]  /*14b0*/  FFMA R59, R43, R18, R59 ;  /* 0x000000122b3b7223 */ /* 0x000fe4000000003b */
[-C--:B------:R-:W-:Y:S01]  /*14c0*/  FFMA R44, R12, R11.reuse, R44 ;  /* 0x0000000b0c2c7223 */ /* 0x080fe2000000002c */
[----:B------:R-:W5:Y:S01]  /*14d0*/  LDS R43, [R42.X4+0xa40] ;  /* 0x000a40002a2b7984 */ /* 0x000f620000004800 */
[----:B------:R-:W-:-:S02]  /*14e0*/  FFMA R50, R48, R11, R50 ;  /* 0x0000000b30327223 */ /* 0x000fc40000000032 */
[----:B--2---:R-:W-:Y:S02]  /*14f0*/  FFMA R11, R20, R13, R45 ;  /* 0x0000000d140b7223 */ /* 0x004fe4000000002d */
[----:B------:R-:W2:Y:S01]  /*1500*/  LDS R45, [R42.X4+0xa60] ;  /* 0x000a60002a2d7984 */ /* 0x000ea20000004800 */
[-C--:B---3--:R-:W-:Y:S02]  /*1510*/  FFMA R53, R49, R24.reuse, R53 ;  /* 0x0000001831357223 */ /* 0x088fe40000000035 */
[----:B------:R-:W-:Y:S02]  /*1520*/  FFMA R54, R17, R24, R54 ;  /* 0x0000001811367223 */ /* 0x000fe40000000036 */
[C---:B------:R-:W-:Y:S02]  /*1530*/  FFMA R44, R24.reuse, R9, R44 ;  /* 0x00000009182c7223 */ /* 0x040fe4000000002c */
[----:B------:R-:W-:Y:S02]  /*1540*/  FFMA R50, R24, R13, R50 ;  /* 0x0000000d18327223 */ /* 0x000fe40000000032 */
[----:B------:R-:W-:Y:S01]  /*1550*/  FFMA R59, R48, R19, R59 ;  /* 0x00000013303b7223 */ /* 0x000fe2000000003b */
[----:B------:R-:W3:Y:S01]  /*1560*/  LDS R24, [R42.X4+0xb20] ;  /* 0x000b20002a187984 */ /* 0x000ee20000004800 */
[----:B------:R-:W-:-:S02]  /*1570*/  FFMA R52, R20, R49, R52 ;  /* 0x0000003114347223 */ /* 0x000fc40000000034 */
[C---:B------:R-:W-:Y:S01]  /*1580*/  FFMA R55, R20.reuse, R17, R55 ;  /* 0x0000001114377223 */ /* 0x040fe20000000037 */
[----:B------:R-:W-:Y:S01]  /*1590*/  LDS R48, [R42.X4+0xb60] ;  /* 0x000b60002a307984 */ /* 0x000fe20000004800 */
[----:B------:R-:W-:Y:S02]  /*15a0*/  FFMA R16, R20, R9, R16 ;  /* 0x0000000914107223 */ /* 0x000fe40000000010 */
[-C--:B----4-:R-:W-:Y:S01]  /*15b0*/  FFMA R56, R49, R28.reuse, R56 ;  /* 0x0000001c31387223 */ /* 0x090fe20000000038 */
[----:B------:R-:W4:Y:S01]  /*15c0*/  LDS R20, [R42.X4+0xb00] ;  /* 0x000b00002a147984 */ /* 0x000f220000004800 */
[-C--:B------:R-:W-:Y:S02]  /*15d0*/  FFMA R57, R17, R28.reuse, R57 ;  /* 0x0000001c11397223 */ /* 0x080fe40000000039 */
[-C--:B------:R-:W-:Y:S02]  /*15e0*/  FFMA R46, R9, R28.reuse, R46 ;  /* 0x0000001c092e7223 */ /* 0x080fe4000000002e */
[----:B------:R-:W-:-:S02]  /*15f0*/  FFMA R51, R13, R28, R51 ;  /* 0x0000001c0d337223 */ /* 0x000fc40000000033 */
[----:B------:R-:W2:Y:S01]  /*1600*/  LDS R28, [R42.X4+0xb40] ;  /* 0x000b40002a1c7984 */ /* 0x000ea20000004800 */
[-C--:B0-----:R-:W-:Y:S02]  /*1610*/  FFMA R5, R49, R32.reuse, R5 ;  /* 0x0000002031057223 */ /* 0x081fe40000000005 */
[----:B------:R-:W-:Y:S01]  /*1620*/  FFMA R47, R12, R19, R47 ;  /* 0x000000130c2f7223 */ /* 0x000fe2000000002f */
[----:B------:R-:W-:Y:S01]  /*1630*/  LDS R49, [R42.X4+0xc00] ;  /* 0x000c00002a317984 */ /* 0x000fe20000004800 */
[C---:B-1----:R-:W-:Y:S02]  /*1640*/  FFMA R5, R6.reuse, R33, R5 ;  /* 0x0000002106057223 */ /* 0x042fe40000000005 */
[----:B------:R-:W-:Y:S02]  /*1650*/  FFMA R59, R13, R32, R59 ;  /* 0x000000200d3b7223 */ /* 0x000fe4000000003b */
[C---:B------:R-:W-:Y:S02]  /*1660*/  FFMA R52, R6.reuse, R21, R52 ;  /* 0x0000001506347223 */ /* 0x040fe40000000034 */
[----:B------:R-:W-:-:S02]  /*1670*/  FFMA R53, R6, R25, R53 ;  /* 0x0000001906357223 */ /* 0x000fc40000000035 */
[----:B------:R-:W-:Y:S02]  /*1680*/  FFMA R56, R6, R29, R56 ;  /* 0x0000001d06387223 */ /* 0x000fe40000000038 */
[-C--:B------:R-:W-:Y:S02]  /*1690*/  FFMA R14, R17, R32.reuse, R14 ;  /* 0x00000020110e7223 */ /* 0x080fe4000000000e */
[----:B------:R-:W-:Y:S02]  /*16a0*/  FFMA R47, R9, R32, R47 ;  /* 0x00000020092f7223 */ /* 0x000fe4000000002f */
[-C--:B-----5:R-:W-:Y:S02]  /*16b0*/  FFMA R55, R10, R21.reuse, R55 ;  /* 0x000000150a377223 */ /* 0x0a0fe40000000037 */
[----:B------:R-:W-:Y:S02]  /*16c0*/  FFMA R32, R8, R21, R16 ;  /* 0x0000001508207223 */ /* 0x000fe40000000010 */
[-C--:B------:R-:W-:Y:S01]  /*16d0*/  FFMA R57, R10, R29.reuse, R57 ;  /* 0x0000001d0a397223 */ /* 0x080fe20000000039 */
[----:B------:R-:W-:Y:S01]  /*16e0*/  LDS.128 R16, [R41+0x4330] ;  /* 0x0043300029107984 */ /* 0x000fe20000000c00 */
[----:B------:R-:W-:-:S02]  /*16f0*/  FFMA R46, R8, R29, R46 ;  /* 0x0000001d082e7223 */ /* 0x000fc4000000002e */
[C---:B------:R-:W-:Y:S02]  /*1700*/  FFMA R21, R4.reuse, R21, R11 ;  /* 0x0000001504157223 */ /* 0x040fe4000000000b */
[C---:B------:R-:W-:Y:S02]  /*1710*/  FFMA R50, R4.reuse, R25, R50 ;  /* 0x0000001904327223 */ /* 0x040fe40000000032 */
[C---:B------:R-:W-:Y:S02]  /*1720*/  FFMA R51, R4.reuse, R29, R51 ;  /* 0x0000001d04337223 */ /* 0x040fe40000000033 */
[----:B------:R-:W-:Y:S01]  /*1730*/  FFMA R59, R4, R33, R59 ;  /* 0x00000021043b7223 */ /* 0x000fe2000000003b */
[----:B------:R-:W-:Y:S01]  /*1740*/  LDS R29, [R42.X4+0xc60] ;  /* 0x000c60002a1d7984 */ /* 0x000fe20000004800 */
[C---:B------:R-:W-:Y:S02]  /*1750*/  FFMA R52, R7.reuse, R22, R52 ;  /* 0x0000001607347223 */ /* 0x040fe40000000034 */
[----:B------:R-:W-:-:S02]  /*1760*/  FFMA R53, R7, R26, R53 ;  /* 0x0000001a07357223 */ /* 0x000fc40000000035 */
[C---:B------:R-:W-:Y:S02]  /*1770*/  FFMA R56, R7.reuse, R30, R56 ;  /* 0x0000001e07387223 */ /* 0x040fe40000000038 */
[----:B------:R-:W-:Y:S02]  /*1780*/  FFMA R58, R7, R34, R5 ;  /* 0x00000022073a7223 */ /* 0x000fe40000000005 */
[C---:B------:R-:W-:Y:S01]  /*1790*/  FFMA R12, R10.reuse, R25, R54 ;  /* 0x000000190a0c7223 */ /* 0x040fe20000000036 */
[----:B------:R-:W0:Y:S01]  /*17a0*/  LDS.128 R4, [R41+0x4030] ;  /* 0x0040300029047984 */ /* 0x000e220000000c00 */
[----:B------:R-:W-:Y:S02]  /*17b0*/  FFMA R14, R10, R33, R14 ;  /* 0x000000210a0e7223 */ /* 0x000fe4000000000e */
        /* <DEDUP_REMOVED lines=8> */
[----:B------:R-:W1:Y:S01]  /*1840*/  LDS.128 R8, [R41+0x4130] ;  /* 0x0041300029087984 */ /* 0x000e620000000c00 */
[----:B------:R-:W-:-:S03]  /*1850*/  FFMA R32, R43, R22, R32 ;  /* 0x000000162b207223 */ /* 0x000fc60000000020 */
[----:B------:R-:W5:Y:S01]  /*1860*/  LDS.128 R12, [R41+0x4230] ;  /* 0x00423000290c7984 */ /* 0x000f620000000c00 */
[C---:B------:R-:W-:Y:S02]  /*1870*/  FFMA R44, R43.reuse, R26, R44 ;  /* 0x0000001a2b2c7223 */ /* 0x040fe4000000002c */
[C---:B------:R-:W-:Y:S02]  /*1880*/  FFMA R46, R43.reuse, R30, R46 ;  /* 0x0000001e2b2e7223 */ /* 0x040fe4000000002e */
[----:B------:R-:W-:Y:S02]  /*1890*/  FFMA R47, R43, R34, R47 ;  /* 0x000000222b2f7223 */ /* 0x000fe4000000002f */
[C---:B--2---:R-:W-:Y:S02]  /*18a0*/  FFMA R43, R45.reuse, R22, R21 ;  /* 0x000000162d2b7223 */ /* 0x044fe40000000015 */
[----:B------:R-:W2:Y:S01]  /*18b0*/  LDS R22, [R42.X4+0xd00] ;  /* 0x000d00002a167984 */ /* 0x000ea20000004800 */
[----:B------:R-:W-:-:S02]  /*18c0*/  FFMA R51, R45, R30, R51 ;  /* 0x0000001e2d337223 */ /* 0x000fc40000000033 */
[----:B------:R-:W-:Y:S02]  /*18d0*/  FFMA R50, R45, R26, R50 ;  /* 0x0000001a2d327223 */ /* 0x000fe40000000032 */
[C---:B---3--:R-:W-:Y:S01]  /*18e0*/  FFMA R54, R24.reuse, R23, R54 ;  /* 0x0000001718367223 */ /* 0x048fe20000000036 */
[----:B------:R-:W3:Y:S01]  /*18f0*/  LDS R26, [R42.X4+0xd20] ;  /* 0x000d20002a1a7984 */ /* 0x000ee20000004800 */
[C---:B------:R-:W-:Y:S02]  /*1900*/  FFMA R55, R24.reuse, R27, R55 ;  /* 0x0000001b18377223 */ /* 0x040fe40000000037 */
[C---:B------:R-:W-:Y:S02]  /*1910*/  FFMA R57, R24.reuse, R31, R57 ;  /* 0x0000001f18397223 */ /* 0x040fe40000000039 */
[----:B------:R-:W-:Y:S02]  /*1920*/  FFMA R30, R24, R35, R60 ;  /* 0x00000023181e7223 */ /* 0x000fe4000000003c */
[C---:B----4-:R-:W-:Y:S01]  /*1930*/  FFMA R52, R20.reuse, R23, R52 ;  /* 0x0000001714347223 */ /* 0x050fe20000000034 */
[----:B------:R-:W4:Y:S01]  /*1940*/  LDS R24, [R42.X4+0xd40] ;  /* 0x000d40002a187984 */ /* 0x000f220000004800 */
[----:B------:R-:W-:-:S02]  /*1950*/  FFMA R53, R20, R27, R53 ;  /* 0x0000001b14357223 */ /* 0x000fc40000000035 */
[C---:B------:R-:W-:Y:S02]  /*1960*/  FFMA R56, R20.reuse, R31, R56 ;  /* 0x0000001f14387223 */ /* 0x040fe40000000038 */
[----:B------:R-:W-:Y:S02]  /*1970*/  FFMA R21, R20, R35, R58 ;  /* 0x0000002314157223 */ /* 0x000fe4000000003a */
[-C--:B------:R-:W-:Y:S01]  /*1980*/  FFMA R32, R28, R23.reuse, R32 ;  /* 0x000000171c207223 */ /* 0x080fe20000000020 */
[----:B------:R-:W2:Y:S01]  /*1990*/  LDS R20, [R42.X4+0xd60] ;  /* 0x000d60002a147984 */ /* 0x000ea20000004800 */
[----:B------:R-:W-:-:S03]  /*19a0*/  FFMA R43, R48, R23, R43 ;  /* 0x00000017302b7223 */ /* 0x000fc6000000002b */
[----:B------:R-:W2:Y:S01]  /*19b0*/  LDS R23, [R42.X4+0xe00] ;  /* 0x000e00002a177984 */ /* 0x000ea20000004800 */
[-C--:B------:R-:W-:Y:S02]  /*19c0*/  FFMA R46, R28, R31.reuse, R46 ;  /* 0x0000001f1c2e7223 */ /* 0x080fe4000000002e */
[----:B------:R-:W-:Y:S02]  /*19d0*/  FFMA R51, R48, R31, R51 ;  /* 0x0000001f30337223 */ /* 0x000fe40000000033 */
[----:B------:R-:W3:Y:S01]  /*19e0*/  LDS R31, [R42.X4+0xe20] ;  /* 0x000e20002a1f7984 */ /* 0x000ee20000004800 */
[-C--:B------:R-:W-:Y:S02]  /*19f0*/  FFMA R44, R28, R27.reuse, R44 ;  /* 0x0000001b1c2c7223 */ /* 0x080fe4000000002c */
[----:B------:R-:W-:Y:S02]  /*1a00*/  FFMA R50, R48, R27, R50 ;  /* 0x0000001b30327223 */ /* 0x000fe40000000032 */
[----:B0-----:R-:W-:-:S02]  /*1a10*/  FFMA R27, R4, R29, R43 ;  /* 0x0000001d041b7223 */ /* 0x001fc4000000002b */
[----:B------:R-:W-:Y:S01]  /*1a20*/  FFMA R59, R45, R34, R59 ;  /* 0x000000222d3b7223 */ /* 0x000fe2000000003b */
[----:B------:R-:W0:Y:S01]  /*1a30*/  LDS R43, [R42.X4+0xe40] ;  /* 0x000e40002a2b7984 */ /* 0x000e220000004800 */
[----:B-1----:R-:W-:-:S03]  /*1a40*/  FFMA R53, R49, R8, R53 ;  /* 0x0000000831357223 */ /* 0x002fc60000000035 */
[----:B------:R-:W1:Y:S01]  /*1a50*/  LDS R45, [R42.X4+0xe60] ;  /* 0x000e60002a2d7984 */ /* 0x000e620000004800 */
[----:B------:R-:W-:Y:S02]  /*1a60*/  FFMA R55, R33, R8, R55 ;  /* 0x0000000821377223 */ /* 0x000fe40000000037 */
[C---:B------:R-:W-:Y:S02]  /*1a70*/  FFMA R44, R8.reuse, R25, R44 ;  /* 0x00000019082c7223 */ /* 0x040fe4000000002c */
[----:B------:R-:W-:Y:S02]  /*1a80*/  FFMA R50, R8, R29, R50 ;  /* 0x0000001d08327223 */ /* 0x000fe40000000032 */
[----:B------:R-:W-:Y:S01]  /*1a90*/  FFMA R59, R48, R35, R59 ;  /* 0x00000023303b7223 */ /* 0x000fe2000000003b */
[----:B------:R-:W0:Y:S01]  /*1aa0*/  LDS R8, [R42.X4+0xf20] ;  /* 0x000f20002a087984 */ /* 0x000e220000004800 */
[C---:B------:R-:W-:Y:S02]  /*1ab0*/  FFMA R52, R4.reuse, R49, R52 ;  /* 0x0000003104347223 */ /* 0x040fe40000000034 */
[C---:B------:R-:W-:Y:S01]  /*1ac0*/  FFMA R54, R4.reuse, R33, R54 ;  /* 0x0000002104367223 */ /* 0x040fe20000000036 */
[----:B------:R-:W-:Y:S01]  /*1ad0*/  LDS R48, [R42.X4+0xf60] ;  /* 0x000f60002a307984 */ /* 0x000fe20000004800 */
[----:B------:R-:W-:-:S02]  /*1ae0*/  FFMA R32, R4, R25, R32 ;  /* 0x0000001904207223 */ /* 0x000fc40000000020 */
[-C--:B-----5:R-:W-:Y:S01]  /*1af0*/  FFMA R56, R49, R12.reuse, R56 ;  /* 0x0000000c31387223 */ /* 0x0a0fe20000000038 */
[----:B------:R-:W5:Y:S01]  /*1b00*/  LDS R4, [R42.X4+0xf00] ;  /* 0x000f00002a047984 */ /* 0x000f620000004800 */
[-C--:B------:R-:W-:Y:S02]  /*1b10*/  FFMA R57, R33, R12.reuse, R57 ;  /* 0x0000000c21397223 */ /* 0x080fe40000000039 */
[-C--:B------:R-:W-:Y:S02]  /*1b20*/  FFMA R46, R25, R12.reuse, R46 ;  /* 0x0000000c192e7223 */ /* 0x080fe4000000002e */
[----:B------:R-:W-:Y:S02]  /*1b30*/  FFMA R51, R29, R12, R51 ;  /* 0x0000000c1d337223 */ /* 0x000fe40000000033 */
[----:B------:R-:W-:Y:S01]  /*1b40*/  FFMA R21, R49, R16, R21 ;  /* 0x0000001031157223 */ /* 0x000fe20000000015 */
[----:B------:R-:W0:Y:S01]  /*1b50*/  LDS R12, [R42.X4+0xf40] ;  /* 0x000f40002a0c7984 */ /* 0x000e220000004800 */
[----:B------:R-:W-:-:S02]  /*1b60*/  FFMA R47, R28, R35, R47 ;  /* 0x000000231c2f7223 */ /* 0x000fc4000000002f */
[C---:B--2---:R-:W-:Y:S01]  /*1b70*/  FFMA R21, R22.reuse, R17, R21 ;  /* 0x0000001116157223 */ /* 0x044fe20000000015 */
[----:B------:R-:W-:Y:S01]  /*1b80*/  LDS R49, [R42.X4+0x1000] ;  /* 0x001000002a317984 */ /* 0x000fe20000004800 */
[-C--:B------:R-:W-:Y:S02]  /*1b90*/  FFMA R59, R29, R16.reuse, R59 ;  /* 0x000000101d3b7223 */ /* 0x080fe4000000003b */
[C---:B------:R-:W-:Y:S02]  /*1ba0*/  FFMA R52, R22.reuse, R5, R52 ;  /* 0x0000000516347223 */ /* 0x040fe40000000034 */
[C---:B------:R-:W-:Y:S02]  /*1bb0*/  FFMA R53, R22.reuse, R9, R53 ;  /* 0x0000000916357223 */ /* 0x040fe40000000035 */
[----:B------:R-:W-:Y:S02]  /*1bc0*/  FFMA R56, R22, R13, R56 ;  /* 0x0000000d16387223 */ /* 0x000fe40000000038 */
[----:B------:R-:W-:-:S02]  /*1bd0*/  FFMA R30, R33, R16, R30 ;  /* 0x00000010211e7223 */ /* 0x000fc4000000001e */
[----:B------:R-:W-:Y:S02]  /*1be0*/  FFMA R47, R25, R16, R47 ;  /* 0x00000010192f7223 */ /* 0x000fe4000000002f */
[-C--:B---3--:R-:W-:Y:S02]  /*1bf0*/  FFMA R54, R26, R5.reuse, R54 ;  /* 0x000000051a367223 */ /* 0x088fe40000000036 */
[----:B----4-:R-:W-:Y:S02]  /*1c00*/  FFMA R16, R24, R5, R32 ;  /* 0x0000000518107223 */ /* 0x010fe40000000020 */
[-C--:B------:R-:W-:Y:S01]  /*1c10*/  FFMA R57, R26, R13.reuse, R57 ;  /* 0x0000000d1a397223 */ /* 0x080fe20000000039 */
[----:B------:R-:W-:Y:S01]  /*1c20*/  LDS.128 R32, [R41+0x4340] ;  /* 0x0043400029207984 */ /* 0x000fe20000000c00 */
[----:B------:R-:W-:Y:S02]  /*1c30*/  FFMA R46, R24, R13, R46 ;  /* 0x0000000d182e7223 */ /* 0x000fe4000000002e */
[----:B------:R-:W-:-:S02]  /*1c40*/  FFMA R5, R20, R5, R27 ;  /* 0x0000000514057223 */ /* 0x000fc4000000001b */
[C---:B------:R-:W-:Y:S02]  /*1c50*/  FFMA R50, R20.reuse, R9, R50 ;  /* 0x0000000914327223 */ /* 0x040fe40000000032 */
[C---:B------:R-:W-:Y:S02]  /*1c60*/  FFMA R51, R20.reuse, R13, R51 ;  /* 0x0000000d14337223 */ /* 0x040fe40000000033 */
[----:B------:R-:W-:Y:S01]  /*1c70*/  FFMA R59, R20, R17, R59 ;  /* 0x00000011143b7223 */ /* 0x000fe2000000003b */
[----:B------:R-:W-:Y:S01]  /*1c80*/  LDS R13, [R42.X4+0x1060] ;  /* 0x001060002a0d7984 */ /* 0x000fe20000004800 */
[C---:B------:R-:W-:Y:S02]  /*1c90*/  FFMA R52, R23.reuse, R6, R52 ;  /* 0x0000000617347223 */ /* 0x040fe40000000034 */
[C---:B------:R-:W-:Y:S02]  /*1ca0*/  FFMA R53, R23.reuse, R10, R53 ;  /* 0x0000000a17357223 */ /* 0x040fe40000000035 */
[----:B------:R-:W-:-:S02]  /*1cb0*/  FFMA R56, R23, R14, R56 ;  /* 0x0000000e17387223 */ /* 0x000fc40000000038 */
[----:B------:R-:W-:Y:S02]  /*1cc0*/  FFMA R58, R23, R18, R21 ;  /* 0x00000012173a7223 */ /* 0x000fe40000000015 */
[C---:B------:R-:W-:Y:S01]  /*1cd0*/  FFMA R30, R26.reuse, R17, R30 ;  /* 0x000000111a1e7223 */ /* 0x040fe2000000001e */
[----:B------:R-:W2:Y:S01]  /*1ce0*/  LDS.128 R20, [R41+0x4040] ;  /* 0x0040400029147984 */ /* 0x000ea20000000c00 */
[-C--:B------:R-:W-:Y:S02]  /*1cf0*/  FFMA R55, R26, R9.reuse, R55 ;  /* 0x000000091a377223 */ /* 0x080fe40000000037 */
        /* <DEDUP_REMOVED lines=8> */
[----:B------:R-:W3:Y:S04]  /*1d80*/  LDS.128 R24, [R41+0x4140] ;  /* 0x0041400029187984 */ /* 0x000ee80000000c00 */
[----:B------:R-:W4:Y:S01]  /*1d90*/  LDS.128 R28, [R41+0x4240] ;  /* 0x00424000291c7984 */ /* 0x000f220000000c00 */
[----:B0-----:R-:W-:-:S02]  /*1da0*/  FFMA R16, R43, R6, R16 ;  /* 0x000000062b107223 */ /* 0x001fc40000000010 */
[C---:B------:R-:W-:Y:S02]  /*1db0*/  FFMA R44, R43.reuse, R10, R44 ;  /* 0x0000000a2b2c7223 */ /* 0x040fe4000000002c */
[C---:B------:R-:W-:Y:S02]  /*1dc0*/  FFMA R46, R43.reuse, R14, R46 ;  /* 0x0000000e2b2e7223 */ /* 0x040fe4000000002e */
[----:B------:R-:W-:Y:S02]  /*1dd0*/  FFMA R47, R43, R18, R47 ;  /* 0x000000122b2f7223 */ /* 0x000fe4000000002f */
[C---:B-1----:R-:W-:Y:S02]  /*1de0*/  FFMA R43, R45.reuse, R6, R5 ;  /* 0x000000062d2b7223 */ /* 0x042fe40000000005 */
[----:B------:R-:W0:Y:S01]  /*1df0*/  LDS R6, [R42.X4+0x1100] ;  /* 0x001100002a067984 */ /* 0x000e220000004800 */
[C---:B------:R-:W-:Y:S02]  /*1e00*/  FFMA R51, R45.reuse, R14, R51 ;  /* 0x0000000e2d337223 */ /* 0x040fe40000000033 */
[----:B------:R-:W-:-:S02]  /*1e10*/  FFMA R50, R45, R10, R50 ;  /* 0x0000000a2d327223 */ /* 0x000fc40000000032 */
[C---:B------:R-:W-:Y:S01]  /*1e20*/  FFMA R54, R8.reuse, R7, R54 ;  /* 0x0000000708367223 */ /* 0x040fe20000000036 */
[----:B------:R-:W1:Y:S01]  /*1e30*/  LDS R10, [R42.X4+0x1120] ;  /* 0x001120002a0a7984 */ /* 0x000e620000004800 */
[C---:B------:R-:W-:Y:S02]  /*1e40*/  FFMA R55, R8.reuse, R11, R55 ;  /* 0x0000000b08377223 */ /* 0x040fe40000000037 */
[C---:B------:R-:W-:Y:S02]  /*1e50*/  FFMA R57, R8.reuse, R15, R57 ;  /* 0x0000000f08397223 */ /* 0x040fe40000000039 */
[----:B------:R-:W-:Y:S02]  /*1e60*/  FFMA R14, R8, R19, R60 ;  /* 0x00000013080e7223 */ /* 0x000fe4000000003c */
[C---:B-----5:R-:W-:Y:S01]  /*1e70*/  FFMA R52, R4.reuse, R7, R52 ;  /* 0x0000000704347223 */ /* 0x060fe20000000034 */
[----:B------:R-:W5:Y:S01]  /*1e80*/  LDS R8, [R42.X4+0x1140] ;  /* 0x001140002a087984 */ /* 0x000f620000004800 */
        /* <DEDUP_REMOVED lines=9> */
[----:B------:R-:W0:Y:S01]  /*1f20*/  LDS R15, [R42.X4+0x1220] ;  /* 0x001220002a0f7984 */ /* 0x000e220000004800 */
[-C--:B------:R-:W-:Y:S02]  /*1f30*/  FFMA R44, R12, R11.reuse, R44 ;  /* 0x0000000b0c2c7223 */ /* 0x080fe4000000002c */
[----:B------:R-:W-:Y:S02]  /*1f40*/  FFMA R50, R48, R11, R50 ;  /* 0x0000000b30327223 */ /* 0x000fe40000000032 */
[----:B--2---:R-:W-:-:S02]  /*1f50*/  FFMA R11, R20, R13, R43 ;  /* 0x0000000d140b7223 */ /* 0x004fc4000000002b */
[----:B------:R-:W-:Y:S01]  /*1f60*/  FFMA R59, R45, R18, R59 ;  /* 0x000000122d3b7223 */ /* 0x000fe2000000003b */
[----:B------:R-:W2:Y:S01]  /*1f70*/  LDS R43, [R42.X4+0x1240] ;  /* 0x001240002a2b7984 */ /* 0x000ea20000004800 */
[----:B---3--:R-:W-:-:S03]  /*1f80*/  FFMA R53, R49, R24, R53 ;  /* 0x0000001831357223 */ /* 0x008fc60000000035 */
[----:B------:R-:W3:Y:S01]  /*1f90*/  LDS R45, [R42.X4+0x1260] ;  /* 0x001260002a2d7984 */ /* 0x000ee20000004800 */
[----:B------:R-:W-:Y:S02]  /*1fa0*/  FFMA R55, R17, R24, R55 ;  /* 0x0000001811377223 */ /* 0x000fe40000000037 */
[C---:B------:R-:W-:Y:S02]  /*1fb0*/  FFMA R44, R24.reuse, R9, R44 ;  /* 0x00000009182c7223 */ /* 0x040fe4000000002c */
[----:B------:R-:W-:Y:S02]  /*1fc0*/  FFMA R50, R24, R13, R50 ;  /* 0x0000000d18327223 */ /* 0x000fe40000000032 */
[----:B------:R-:W-:Y:S01]  /*1fd0*/  FFMA R59, R48, R19, R59 ;  /* 0x00000013303b7223 */ /* 0x000fe2000000003b */
[----:B------:R-:W2:Y:S01]  /*1fe0*/  LDS R24, [R42.X4+0x1320] ;  /* 0x001320002a187984 */ /* 0x000ea20000004800 */
[C---:B------:R-:W-:Y:S02]  /*1ff0*/  FFMA R52, R20.reuse, R49, R52 ;  /* 0x0000003114347223 */ /* 0x040fe40000000034 */
[C---:B------:R-:W-:Y:S01]  /*2000*/  FFMA R54, R20.reuse, R17, R54 ;  /* 0x0000001114367223 */ /* 0x040fe20000000036 */
[----:B------:R-:W-:Y:S01]  /*2010*/  LDS R48, [R42.X4+0x1360] ;  /* 0x001360002a307984 */ /* 0x000fe20000004800 */
[----:B------:R-:W-:-:S02]  /*2020*/  FFMA R16, R20, R9, R16 ;  /* 0x0000000914107223 */ /* 0x000fc40000000010 */
[-C--:B----4-:R-:W-:Y:S01]  /*2030*/  FFMA R56, R49, R28.reuse, R56 ;  /* 0x0000001c31387223 */ /* 0x090fe20000000038 */
[----:B------:R-:W4:Y:S01]  /*2040*/  LDS R20, [R42.X4+0x1300] ;  /* 0x001300002a147984 */ /* 0x000f220000004800 */
[-C--:B------:R-:W-:Y:S02]  /*2050*/  FFMA R57, R17, R28.reuse, R57 ;  /* 0x0000001c11397223 */ /* 0x080fe40000000039 */
[-C--:B------:R-:W-:Y:S02]  /*2060*/  FFMA R46, R9, R28.reuse, R46 ;  /* 0x0000001c092e7223 */ /* 0x080fe4000000002e */
[----:B------:R-:W-:Y:S02]  /*2070*/  FFMA R51, R13, R28, R51 ;  /* 0x0000001c0d337223 */ /* 0x000fe40000000033 */
[----:B------:R-:W2:Y:S01]  /*2080*/  LDS R28, [R42.X4+0x1340] ;  /* 0x001340002a1c7984 */ /* 0x000ea20000004800 */
[----:B------:R-:W-:Y:S02]  /*2090*/  FFMA R5, R49, R32, R5 ;  /* 0x0000002031057223 */ /* 0x000fe40000000005 */
[----:B------:R-:W-:Y:S01]  /*20a0*/  FFMA R47, R12, R19, R47 ;  /* 0x000000130c2f7223 */ /* 0x000fe2000000002f */
[----:B------:R-:W-:Y:S01]  /*20b0*/  LDS R49, [R42.X4+0x1400] ;  /* 0x001400002a317984 */ /* 0x000fe20000004800 */
[----:B0-----:R-:W-:-:S02]  /*20c0*/  FFMA R5, R6, R33, R5 ;  /* 0x0000002106057223 */ /* 0x001fc40000000005 */
[-C--:B------:R-:W-:Y:S02]  /*20d0*/  FFMA R59, R13, R32.reuse, R59 ;  /* 0x000000200d3b7223 */ /* 0x080fe4000000003b */
[C---:B------:R-:W-:Y:S02]  /*20e0*/  FFMA R52, R6.reuse, R21, R52 ;  /* 0x0000001506347223 */ /* 0x040fe40000000034 */
[C---:B------:R-:W-:Y:S02]  /*20f0*/  FFMA R53, R6.reuse, R25, R53 ;  /* 0x0000001906357223 */ /* 0x040fe40000000035 */
[----:B------:R-:W-:Y:S02]  /*2100*/  FFMA R56, R6, R29, R56 ;  /* 0x0000001d06387223 */ /* 0x000fe40000000038 */
[-C--:B------:R-:W-:Y:S02]  /*2110*/  FFMA R14, R17, R32.reuse, R14 ;  /* 0x00000020110e7223 */ /* 0x080fe4000000000e */
[----:B------:R-:W-:-:S02]  /*2120*/  FFMA R47, R9, R32, R47 ;  /* 0x00000020092f7223 */ /* 0x000fc4000000002f */
[-C--:B-1----:R-:W-:Y:S02]  /*2130*/  FFMA R54, R10, R21.reuse, R54 ;  /* 0x000000150a367223 */ /* 0x082fe40000000036 */
[----:B-----5:R-:W-:Y:S02]  /*2140*/  FFMA R32, R8, R21, R16 ;  /* 0x0000001508207223 */ /* 0x020fe40000000010 */
[-C--:B------:R-:W-:Y:S01]  /*2150*/  FFMA R57, R10, R29.reuse, R57 ;  /* 0x0000001d0a397223 */ /* 0x080fe20000000039 */
[----:B------:R-:W-:Y:S01]  /*2160*/  LDS.128 R16, [R41+0x4350] ;  /* 0x0043500029107984 */ /* 0x000fe20000000c00 */
[----:B------:R-:W-:Y:S02]  /*2170*/  FFMA R46, R8, R29, R46 ;  /* 0x0000001d082e7223 */ /* 0x000fe4000000002e */
[C---:B------:R-:W-:Y:S02]  /*2180*/  FFMA R21, R4.reuse, R21, R11 ;  /* 0x0000001504157223 */ /* 0x040fe4000000000b */
[----:B------:R-:W-:-:S02]  /*2190*/  FFMA R50, R4, R25, R50 ;  /* 0x0000001904327223 */ /* 0x000fc40000000032 */
[C---:B------:R-:W-:Y:S02]  /*21a0*/  FFMA R51, R4.reuse, R29, R51 ;  /* 0x0000001d04337223 */ /* 0x040fe40000000033 */
[----:B------:R-:W-:Y:S01]  /*21b0*/  FFMA R59, R4, R33, R59 ;  /* 0x00000021043b7223 */ /* 0x000fe2000000003b */
[----:B------:R-:W-:Y:S01]  /*21c0*/  LDS R29, [R42.X4+0x1460] ;  /* 0x001460002a1d7984 */ /* 0x000fe20000004800 */
[C---:B------:R-:W-:Y:S02]  /*21d0*/  FFMA R52, R7.reuse, R22, R52 ;  /* 0x0000001607347223 */ /* 0x040fe40000000034 */
[C---:B------:R-:W-:Y:S02]  /*21e0*/  FFMA R53, R7.reuse, R26, R53 ;  /* 0x0000001a07357223 */ /* 0x040fe40000000035 */
[C---:B------:R-:W-:Y:S02]  /*21f0*/  FFMA R56, R7.reuse, R30, R56 ;  /* 0x0000001e07387223 */ /* 0x040fe40000000038 */
[----:B------:R-:W-:-:S02]  /*2200*/  FFMA R58, R7, R34, R5 ;  /* 0x00000022073a7223 */ /* 0x000fc40000000005 */
[C---:B------:R-:W-:Y:S01]  /*2210*/  FFMA R12, R10.reuse, R25, R55 ;  /* 0x000000190a0c7223 */ /* 0x040fe20000000037 */
[----:B------:R-:W0:Y:S01]  /*2220*/  LDS.128 R4, [R41+0x4050] ;  /* 0x0040500029047984 */ /* 0x000e220000000c00 */
[----:B------:R-:W-:Y:S02]  /*2230*/  FFMA R14, R10, R33, R14 ;  /* 0x000000210a0e7223 */ /* 0x000fe4000000000e */
[C---:B------:R-:W-:Y:S02]  /*2240*/  FFMA R44, R8.reuse, R25, R44 ;  /* 0x00000019082c7223 */ /* 0x040fe4000000002c */
[----:B------:R-:W-:Y:S01]  /*2250*/  FFMA R47, R8, R33, R47 ;  /* 0x00000021082f7223 */ /* 0x000fe2000000002f */
[----:B------:R-:W-:Y:S01]  /*2260*/  LDS R25, [R42.X4+0x1440] ;  /* 0x001440002a197984 */ /* 0x000fe20000004800 */
[C---:B------:R-:W-:Y:S02]  /*2270*/  FFMA R55, R15.reuse, R22, R54 ;  /* 0x000000160f377223 */ /* 0x040fe40000000036 */
[C---:B------:R-:W-:Y:S01]  /*2280*/  FFMA R54, R15.reuse, R26, R12 ;  /* 0x0000001a0f367223 */ /* 0x040fe2000000000c */
[----:B------:R-:W-:Y:S01]  /*2290*/  LDS R33, [R42.X4+0x1420] ;  /* 0x001420002a217984 */ /* 0x000fe20000004800 */
[----:B------:R-:W-:-:S02]  /*22a0*/  FFMA R57, R15, R30, R57 ;  /* 0x0000001e0f397223 */ /* 0x000fc40000000039 */
[----:B------:R-:W-:Y:S01]  /*22b0*/  FFMA R60, R15, R34, R14 ;  /* 0x000000220f3c7223 */ /* 0x000fe2000000000e */
[----:B------:R-:W1:Y:S01]  /*22c0*/  LDS.128 R8, [R41+0x4150] ;  /* 0x0041500029087984 */ /* 0x000e620000000c00 */
[----:B--2---:R-:W-:-:S03]  /*22d0*/  FFMA R32, R43, R22, R32 ;  /* 0x000000162b207223 */ /* 0x004fc60000000020 */
[----:B------:R-:W2:Y:S01]  /*22e0*/  LDS.128 R12, [R41+0x4250] ;  /* 0x00425000290c7984 */ /* 0x000ea20000000c00 */
[C---:B------:R-:W-:Y:S02]  /*22f0*/  FFMA R44, R43.reuse, R26, R44 ;  /* 0x0000001a2b2c7223 */ /* 0x040fe4000000002c */
[C---:B------:R-:W-:Y:S02]  /*2300*/  FFMA R46, R43.reuse, R30, R46 ;  /* 0x0000001e2b2e7223 */ /* 0x040fe4000000002e */
[----:B------:R-:W-:Y:S02]  /*2310*/  FFMA R47, R43, R34, R47 ;  /* 0x000000222b2f7223 */ /* 0x000fe4000000002f */
[C---:B---3--:R-:W-:Y:S02]  /*2320*/  FFMA R43, R45.reuse, R22, R21 ;  /* 0x000000162d2b7223 */ /* 0x048fe40000000015 */
[----:B------:R-:W3:Y:S01]  /*2330*/  LDS R22, [R42.X4+0x1500] ;  /* 0x001500002a167984 */ /* 0x000ee20000004800 */
[----:B------:R-:W-:-:S02]  /*2340*/  FFMA R51, R45, R30, R51 ;  /* 0x0000001e2d337223 */ /* 0x000fc40000000033 */
[----:B------:R-:W-:Y:S02]  /*2350*/  FFMA R50, R45, R26, R50 ;  /* 0x0000001a2d327223 */ /* 0x000fe40000000032 */
[C---:B------:R-:W-:Y:S01]  /*2360*/  FFMA R55, R24.reuse, R23, R55 ;  /* 0x0000001718377223 */ /* 0x040fe20000000037 */
[----:B------:R-:W5:Y:S01]  /*2370*/  LDS R26, [R42.X4+0x1520] ;  /* 0x001520002a1a7984 */ /* 0x000f620000004800 */
        /* <DEDUP_REMOVED lines=9> */
[----:B------:R-:W3:Y:S01]  /*2410*/  LDS R20, [R42.X4+0x1560] ;  /* 0x001560002a147984 */ /* 0x000ee20000004800 */
[----:B------:R-:W-:-:S03]  /*2420*/  FFMA R43, R48, R23, R43 ;  /* 0x00000017302b7223 */ /* 0x000fc6000000002b */
[----:B------:R-:W3:Y:S01]  /*2430*/  LDS R23, [R42.X4+0x1600] ;  /* 0x001600002a177984 */ /* 0x000ee20000004800 */
[-C--:B------:R-:W-:Y:S02]  /*2440*/  FFMA R46, R28, R31.reuse, R46 ;  /* 0x0000001f1c2e7223 */ /* 0x080fe4000000002e */
[----:B------:R-:W-:Y:S02]  /*2450*/  FFMA R51, R48, R31, R51 ;  /* 0x0000001f30337223 */ /* 0x000fe40000000033 */
[----:B------:R-:W4:Y:S01]  /*2460*/  LDS R31, [R42.X4+0x1620] ;  /* 0x001620002a1f7984 */ /* 0x000f220000004800 */
        /* <DEDUP_REMOVED lines=16> */
[-C--:B--2---:R-:W-:Y:S01]  /*2570*/  FFMA R56, R49, R12.reuse, R56 ;  /* 0x0000000c31387223 */ /* 0x084fe20000000038 */
[----:B------:R-:W2:Y:S01]  /*2580*/  LDS R4, [R42.X4+0x1700] ;  /* 0x001700002a047984 */ /* 0x000ea20000004800 */
[-C--:B------:R-:W-:Y:S02]  /*2590*/  FFMA R57, R33, R12.reuse, R57 ;  /* 0x0000000c21397223 */ /* 0x080fe40000000039 */
[-C--:B------:R-:W-:Y:S02]  /*25a0*/  FFMA R46, R25, R12.reuse, R46 ;  /* 0x0000000c192e7223 */ /* 0x080fe4000000002e */
[----:B------:R-:W-:Y:S02]  /*25b0*/  FFMA R51, R29, R12, R51 ;  /* 0x0000000c1d337223 */ /* 0x000fe40000000033 */
[----:B------:R-:W-:Y:S01]  /*25c0*/  FFMA R21, R49, R16, R21 ;  /* 0x0000001031157223 */ /* 0x000fe20000000015 */
[----:B------:R-:W0:Y:S01]  /*25d0*/  LDS R12, [R42.X4+0x1740] ;  /* 0x001740002a0c7984 */ /* 0x000e220000004800 */
[----:B------:R-:W-:-:S02]  /*25e0*/  FFMA R47, R28, R35, R47 ;  /* 0x000000231c2f7223 */ /* 0x000fc4000000002f */
[C---:B---3--:R-:W-:Y:S01]  /*25f0*/  FFMA R21, R22.reuse, R17, R21 ;  /* 0x0000001116157223 */ /* 0x048fe20000000015 */
[----:B------:R-:W-:Y:S01]  /*2600*/  LDS R49, [R42.X4+0x1800] ;  /* 0x001800002a317984 */ /* 0x000fe20000004800 */
[-C--:B------:R-:W-:Y:S02]  /*2610*/  FFMA R30, R33, R16.reuse, R30 ;  /* 0x00000010211e7223 */ /* 0x080fe4000000001e */
[----:B------:R-:W-:Y:S02]  /*2620*/  FFMA R59, R29, R16, R59 ;  /* 0x000000101d3b7223 */ /* 0x000fe4000000003b */
[C---:B------:R-:W-:Y:S02]  /*2630*/  FFMA R52, R22.reuse, R5, R52 ;  /* 0x0000000516347223 */ /* 0x040fe40000000034 */
[C---:B------:R-:W-:Y:S02]  /*2640*/  FFMA R53, R22.reuse, R9, R53 ;  /* 0x0000000916357223 */ /* 0x040fe40000000035 */
[----:B------:R-:W-:-:S02]  /*2650*/  FFMA R56, R22, R13, R56 ;  /* 0x0000000d16387223 */ /* 0x000fc40000000038 */
[----:B------:R-:W-:Y:S02]  /*2660*/  FFMA R47, R25, R16, R47 ;  /* 0x00000010192f7223 */ /* 0x000fe4000000002f */
[-C--:B-----5:R-:W-:Y:S02]  /*2670*/  FFMA R55, R26, R5.reuse, R55 ;  /* 0x000000051a377223 */ /* 0x0a0fe40000000037 */
[----:B----4-:R-:W-:Y:S02]  /*2680*/  FFMA R16, R24, R5, R32 ;  /* 0x0000000518107223 */ /* 0x010fe40000000020 */
[C---:B------:R-:W-:Y:S01]  /*2690*/  FFMA R28, R26.reuse, R9, R54 ;  /* 0x000000091a1c7223 */ /* 0x040fe20000000036 */
[----:B------:R-:W-:Y:S01]  /*26a0*/  LDS.128 R32, [R41+0x4360] ;  /* 0x0043600029207984 */ /* 0x000fe20000000c00 */
[C---:B------:R-:W-:Y:S02]  /*26b0*/  FFMA R57, R26.reuse, R13, R57 ;  /* 0x0000000d1a397223 */ /* 0x040fe40000000039 */
[----:B------:R-:W-:-:S02]  /*26c0*/  FFMA R30, R26, R17, R30 ;  /* 0x000000111a1e7223 */ /* 0x000fc4000000001e */
[----:B------:R-:W-:Y:S02]  /*26d0*/  FFMA R46, R24, R13, R46 ;  /* 0x0000000d182e7223 */ /* 0x000fe4000000002e */
[C---:B------:R-:W-:Y:S02]  /*26e0*/  FFMA R5, R20.reuse, R5, R27 ;  /* 0x0000000514057223 */ /* 0x040fe4000000001b */
[C---:B------:R-:W-:Y:S02]  /*26f0*/  FFMA R50, R20.reuse, R9, R50 ;  /* 0x0000000914327223 */ /* 0x040fe40000000032 */
[C---:B------:R-:W-:Y:S02]  /*2700*/  FFMA R51, R20.reuse, R13, R51 ;  /* 0x0000000d14337223 */ /* 0x040fe40000000033 */
[----:B------:R-:W-:Y:S01]  /*2710*/  FFMA R59, R20, R17, R59 ;  /* 0x00000011143b7223 */ /* 0x000fe2000000003b */
[----:B------:R-:W-:Y:S01]  /*2720*/  LDS R13, [R42.X4+0x1860] ;  /* 0x001860002a0d7984 */ /* 0x000fe20000004800 */
[----:B------:R-:W-:-:S02]  /*2730*/  FFMA R52, R23, R6, R52 ;  /* 0x0000000617347223 */ /* 0x000fc40000000034 */
[C---:B------:R-:W-:Y:S02]  /*2740*/  FFMA R53, R23.reuse, R10, R53 ;  /* 0x0000000a17357223 */ /* 0x040fe40000000035 */
[C---:B------:R-:W-:Y:S02]  /*2750*/  FFMA R56, R23.reuse, R14, R56 ;  /* 0x0000000e17387223 */ /* 0x040fe40000000038 */
[----:B------:R-:W-:Y:S02]  /*2760*/  FFMA R58, R23, R18, R21 ;  /* 0x00000012173a7223 */ /* 0x000fe40000000015 */
[----:B------:R-:W3:Y:S01]  /*2770*/  LDS.128 R20, [R41+0x4060] ;  /* 0x0040600029147984 */ /* 0x000ee20000000c00 */
[C---:B------:R-:W-:Y:S02]  /*2780*/  FFMA R54, R31.reuse, R6, R55 ;  /* 0x000000061f367223 */ /* 0x040fe40000000037 */
[C---:B------:R-:W-:Y:S02]  /*2790*/  FFMA R44, R24.reuse, R9, R44 ;  /* 0x00000009182c7223 */ /* 0x040fe4000000002c */
[----:B------:R-:W-:Y:S01]  /*27a0*/  FFMA R47, R24, R17, R47 ;  /* 0x00000011182f7223 */ /* 0x000fe2000000002f */
[----:B------:R-:W-:Y:S01]  /*27b0*/  LDS R9, [R42.X4+0x1840] ;  /* 0x001840002a097984 */ /* 0x000fe20000004800 */
[----:B------:R-:W-:-:S02]  /*27c0*/  FFMA R55, R31, R10, R28 ;  /* 0x0000000a1f377223 */ /* 0x000fc4000000001c */
[C---:B------:R-:W-:Y:S01]  /*27d0*/  FFMA R57, R31.reuse, R14, R57 ;  /* 0x0000000e1f397223 */ /* 0x040fe20000000039 */
[----:B------:R-:W4:Y:S01]  /*27e0*/  LDS R17, [R42.X4+0x1820] ;  /* 0x001820002a117984 */ /* 0x000f220000004800 */
[----:B------:R-:W-:-:S03]  /*27f0*/  FFMA R60, R31, R18, R30 ;  /* 0x000000121f3c7223 */ /* 0x000fc6000000001e */
[----:B------:R-:W5:Y:S04]  /*2800*/  LDS.128 R24, [R41+0x4160] ;  /* 0x0041600029187984 */ /* 0x000f680000000c00 */
[----:B------:R-:W3:Y:S01]  /*2810*/  LDS.128 R28, [R41+0x4260] ;  /* 0x00426000291c7984 */ /* 0x000ee20000000c00 */
[C---:B0-----:R-:W-:Y:S02]  /*2820*/  FFMA R16, R43.reuse, R6, R16 ;  /* 0x000000062b107223 */ /* 0x041fe40000000010 */
[C---:B------:R-:W-:Y:S02]  /*2830*/  FFMA R44, R43.reuse, R10, R44 ;  /* 0x0000000a2b2c7223 */ /* 0x040fe4000000002c */
[C---:B------:R-:W-:Y:S02]  /*2840*/  FFMA R46, R43.reuse, R14, R46 ;  /* 0x0000000e2b2e7223 */ /* 0x040fe4000000002e */
[----:B------:R-:W-:-:S02]  /*2850*/  FFMA R47, R43, R18, R47 ;  /* 0x000000122b2f7223 */ /* 0x000fc4000000002f */
[C---:B-1----:R-:W-:Y:S02]  /*2860*/  FFMA R43, R45.reuse, R6, R5 ;  /* 0x000000062d2b7223 */ /* 0x042fe40000000005 */
[----:B------:R-:W0:Y:S01]  /*2870*/  LDS R6, [R42.X4+0x1900] ;  /* 0x001900002a067984 */ /* 0x000e220000004800 */
[C---:B------:R-:W-:Y:S02]  /*2880*/  FFMA R51, R45.reuse, R14, R51 ;  /* 0x0000000e2d337223 */ /* 0x040fe40000000033 */
[----:B------:R-:W-:Y:S02]  /*2890*/  FFMA R50, R45, R10, R50 ;  /* 0x0000000a2d327223 */ /* 0x000fe40000000032 */
[C---:B------:R-:W-:Y:S01]  /*28a0*/  FFMA R54, R8.reuse, R7, R54 ;  /* 0x0000000708367223 */ /* 0x040fe20000000036 */
[----:B------:R-:W1:Y:S01]  /*28b0*/  LDS R10, [R42.X4+0x1920] ;  /* 0x001920002a0a7984 */ /* 0x000e620000004800 */
[C---:B------:R-:W-:Y:S02]  /*28c0*/  FFMA R55, R8.reuse, R11, R55 ;  /* 0x0000000b08377223 */ /* 0x040fe40000000037 */
[----:B------:R-:W-:-:S02]  /*28d0*/  FFMA R57, R8, R15, R57 ;  /* 0x0000000f08397223 */ /* 0x000fc40000000039 */
[----:B------:R-:W-:Y:S02]  /*28e0*/  FFMA R14, R8, R19, R60 ;  /* 0x00000013080e7223 */ /* 0x000fe4000000003c */
[C---:B--2---:R-:W-:Y:S01]  /*28f0*/  FFMA R52, R4.reuse, R7, R52 ;  /* 0x0000000704347223 */ /* 0x044fe20000000034 */
[----:B------:R-:W2:Y:S01]  /*2900*/  LDS R8, [R42.X4+0x1940] ;  /* 0x001940002a087984 */ /* 0x000ea20000004800 */
[C---:B------:R-:W-:Y:S02]  /*2910*/  FFMA R53, R4.reuse, R11, R53 ;  /* 0x0000000b04357223 */ /* 0x040fe40000000035 */
[C---:B------:R-:W-:Y:S02]  /*2920*/  FFMA R56, R4.reuse, R15, R56 ;  /* 0x0000000f04387223 */ /* 0x040fe40000000038 */
[----:B------:R-:W-:Y:S02]  /*2930*/  FFMA R5, R4, R19, R58 ;  /* 0x0000001304057223 */ /* 0x000fe4000000003a */
[-C--:B------:R-:W-:Y:S01]  /*2940*/  FFMA R16, R12, R7.reuse, R16 ;  /* 0x000000070c107223 */ /* 0x080fe20000000010 */
[----:B------:R-:W0:Y:S01]  /*2950*/  LDS R4, [R42.X4+0x1960] ;  /* 0x001960002a047984 */ /* 0x000e220000004800 */
[----:B------:R-:W-:-:S03]  /*2960*/  FFMA R43, R48, R7, R43 ;  /* 0x00000007302b7223 */ /* 0x000fc6000000002b */
[----:B------:R-:W0:Y:S01]  /*2970*/  LDS R7, [R42.X4+0x1a00] ;  /* 0x001a00002a077984 */ /* 0x000e220000004800 */
[C---:B------:R-:W-:Y:S02]  /*2980*/  FFMA R44, R12.reuse, R11, R44 ;  /* 0x0000000b0c2c7223 */ /* 0x040fe4000000002c */
[----:B------:R-:W-:Y:S02]  /*2990*/  FFMA R46, R12, R15, R46 ;  /* 0x0000000f0c2e7223 */ /* 0x000fe4000000002e */
[C---:B------:R-:W-:Y:S02]  /*29a0*/  FFMA R50, R48.reuse, R11, R50 ;  /* 0x0000000b30327223 */ /* 0x040fe40000000032 */
[----:B------:R-:W-:Y:S02]  /*29b0*/  FFMA R51, R48, R15, R51 ;  /* 0x0000000f30337223 */ /* 0x000fe40000000033 */
[----:B------:R-:W-:Y:S01]  /*29c0*/  FFMA R59, R45, R18, R59 ;  /* 0x000000122d3b7223 */ /* 0x000fe2000000003b */
[----:B------:R-:W1:Y:S01]  /*29d0*/  LDS R15, [R42.X4+0x1a20] ;  /* 0x001a20002a0f7984 */ /* 0x000e620000004800 */
[----:B---3--:R-:W-:-:S03]  /*29e0*/  FFMA R11, R20, R13, R43 ;  /* 0x0000000d140b7223 */ /* 0x008fc6000000002b */
[----:B------:R-:W3:Y:S04]  /*29f0*/  LDS R43, [R42.X4+0x1a40] ;  /* 0x001a40002a2b7984 */ /* 0x000ee80000004800 */
[----:B------:R-:W1:Y:S01]  /*2a00*/  LDS R45, [R42.X4+0x1a60] ;  /* 0x001a60002a2d7984 */ /* 0x000e620000004800 */
[----:B------:R-:W-:Y:S02]  /*2a10*/  FFMA R59, R48, R19, R59 ;  /* 0x00000013303b7223 */ /* 0x000fe4000000003b */
[C---:B------:R-:W-:Y:S01]  /*2a20*/  FFMA R52, R20.reuse, R49, R52 ;  /* 0x0000003114347223 */ /* 0x040fe20000000034 */
[----:B------:R-:W-:Y:S01]  /*2a30*/  LDS R48, [R42.X4+0x1b60] ;  /* 0x001b60002a307984 */ /* 0x000fe20000004800 */
[C---:B----4-:R-:W-:Y:S02]  /*2a40*/  FFMA R54, R20.reuse, R17, R54 ;  /* 0x0000001114367223 */ /* 0x050fe40000000036 */
[----:B------:R-:W-:-:S02]  /*2a50*/  FFMA R16, R20, R9, R16 ;  /* 0x0000000914107223 */ /* 0x000fc40000000010 */
[-C--:B-----5:R-:W-:Y:S01]  /*2a60*/  FFMA R53, R49, R24.reuse, R53 ;  /* 0x0000001831357223 */ /* 0x0a0fe20000000035 */
[----:B------:R-:W4:Y:S01]  /*2a70*/  LDS R20, [R42.X4+0x1b00] ;  /* 0x001b00002a147984 */ /* 0x000f220000004800 */
[----:B------:R-:W-:Y:S02]  /*2a80*/  FFMA R55, R17, R24, R55 ;  /* 0x0000001811377223 */ /* 0x000fe40000000037 */
[C---:B------:R-:W-:Y:S02]  /*2a90*/  FFMA R44, R24.reuse, R9, R44 ;  /* 0x00000009182c7223 */ /* 0x040fe4000000002c */
[----:B------:R-:W-:Y:S02]  /*2aa0*/  FFMA R50, R24, R13, R50 ;  /* 0x0000000d18327223 */ /* 0x000fe40000000032 */
[-C--:B------:R-:W-:Y:S01]  /*2ab0*/  FFMA R56, R49, R28.reuse, R56 ;  /* 0x0000001c31387223 */ /* 0x080fe20000000038 */
[----:B------:R-:W5:Y:S01]  /*2ac0*/  LDS R24, [R42.X4+0x1b20] ;  /* 0x001b20002a187984 */ /* 0x000f620000004800 */
[----:B------:R-:W-:-:S02]  /*2ad0*/  FFMA R57, R17, R28, R57 ;  /* 0x0000001c11397223 */ /* 0x000fc40000000039 */
[-C--:B------:R-:W-:Y:S02]  /*2ae0*/  FFMA R46, R9, R28.reuse, R46 ;  /* 0x0000001c092e7223 */ /* 0x080fe4000000002e */
[----:B------:R-:W-:Y:S02]  /*2af0*/  FFMA R51, R13, R28, R51 ;  /* 0x0000001c0d337223 */ /* 0x000fe40000000033 */
[----:B------:R-:W3:Y:S01]  /*2b00*/  LDS R28, [R42.X4+0x1b40] ;  /* 0x001b40002a1c7984 */ /* 0x000ee20000004800 */
[-C--:B------:R-:W-:Y:S02]  /*2b10*/  FFMA R5, R49, R32.reuse, R5 ;  /* 0x0000002031057223 */ /* 0x080fe40000000005 */
[----:B------:R-:W-:Y:S01]  /*2b20*/  FFMA R47, R12, R19, R47 ;  /* 0x000000130c2f7223 */ /* 0x000fe2000000002f */
[----:B------:R-:W-:Y:S01]  /*2b30*/  LDS R49, [R42.X4+0x1c00] ;  /* 0x001c00002a317984 */ /* 0x000fe20000004800 */
[----:B0-----:R-:W-:Y:S02]  /*2b40*/  FFMA R5, R6, R33, R5 ;  /* 0x0000002106057223 */ /* 0x001fe40000000005 */
[----:B------:R-:W-:-:S02]  /*2b50*/  FFMA R59, R13, R32, R59 ;  /* 0x000000200d3b7223 */ /* 0x000fc4000000003b */
[C---:B------:R-:W-:Y:S02]  /*2b60*/  FFMA R52, R6.reuse, R21, R52 ;  /* 0x0000001506347223 */ /* 0x040fe40000000034 */
[C---:B------:R-:W-:Y:S02]  /*2b70*/  FFMA R53, R6.reuse, R25, R53 ;  /* 0x0000001906357223 */ /* 0x040fe40000000035 */
[----:B------:R-:W-:Y:S02]  /*2b80*/  FFMA R56, R6, R29, R56 ;  /* 0x0000001d06387223 */ /* 0x000fe40000000038 */
[-C--:B------:R-:W-:Y:S02]  /*2b90*/  FFMA R14, R17, R32.reuse, R14 ;  /* 0x00000020110e7223 */ /* 0x080fe4000000000e */
[----:B------:R-:W-:Y:S02]  /*2ba0*/  FFMA R47, R9, R32, R47 ;  /* 0x00000020092f7223 */ /* 0x000fe4000000002f */
[----:B-1----:R-:W-:-:S02]  /*2bb0*/  FFMA R54, R10, R21, R54 ;  /* 0x000000150a367223 */ /* 0x002fc40000000036 */
[----:B--2---:R-:W-:Y:S02]  /*2bc0*/  FFMA R32, R8, R21, R16 ;  /* 0x0000001508207223 */ /* 0x004fe40000000010 */
[-C--:B------:R-:W-:Y:S01]  /*2bd0*/  FFMA R57, R10, R29.reuse, R57 ;  /* 0x0000001d0a397223 */ /* 0x080fe20000000039 */
[----:B------:R-:W-:Y:S01]  /*2be0*/  LDS.128 R16, [R41+0x4370] ;  /* 0x0043700029107984 */ /* 0x000fe20000000c00 */
[----:B------:R-:W-:Y:S02]  /*2bf0*/  FFMA R46, R8, R29, R46 ;  /* 0x0000001d082e7223 */ /* 0x000fe4000000002e */
[C---:B------:R-:W-:Y:S02]  /*2c00*/  FFMA R21, R4.reuse, R21, R11 ;  /* 0x0000001504157223 */ /* 0x040fe4000000000b */
[C---:B------:R-:W-:Y:S02]  /*2c10*/  FFMA R50, R4.reuse, R25, R50 ;  /* 0x0000001904327223 */ /* 0x040fe40000000032 */
[----:B------:R-:W-:-:S02]  /*2c20*/  FFMA R51, R4, R29, R51 ;  /* 0x0000001d04337223 */ /* 0x000fc40000000033 */
[----:B------:R-:W-:Y:S01]  /*2c30*/  FFMA R59, R4, R33, R59 ;  /* 0x00000021043b7223 */ /* 0x000fe2000000003b */
[----:B------:R-:W-:Y:S01]  /*2c40*/  LDS R29, [R42.X4+0x1c60] ;  /* 0x001c60002a1d7984 */ /* 0x000fe20000004800 */
[C---:B------:R-:W-:Y:S02]  /*2c50*/  FFMA R52, R7.reuse, R22, R52 ;  /* 0x0000001607347223 */ /* 0x040fe40000000034 */
[C---:B------:R-:W-:Y:S02]  /*2c60*/  FFMA R53, R7.reuse, R26, R53 ;  /* 0x0000001a07357223 */ /* 0x040fe40000000035 */
[C---:B------:R-:W-:Y:S02]  /*2c70*/  FFMA R56, R7.reuse, R30, R56 ;  /* 0x0000001e07387223 */ /* 0x040fe40000000038 */
[----:B------:R-:W-:Y:S02]  /*2c80*/  FFMA R58, R7, R34, R5 ;  /* 0x00000022073a7223 */ /* 0x000fe40000000005 */
[----:B------:R-:W0:Y:S01]  /*2c90*/  LDS.128 R4, [R41+0x4070] ;  /* 0x0040700029047984 */ /* 0x000e220000000c00 */
[----:B------:R-:W-:-:S02]  /*2ca0*/  FFMA R12, R10, R25, R55 ;  /* 0x000000190a0c7223 */ /* 0x000fc40000000037 */
[----:B------:R-:W-:Y:S02]  /*2cb0*/  FFMA R14, R10, R33, R14 ;  /* 0x000000210a0e7223 */ /* 0x000fe4000000000e */
[C---:B------:R-:W-:Y:S02]  /*2cc0*/  FFMA R44, R8.reuse, R25, R44 ;  /* 0x00000019082c7223 */ /* 0x040fe4000000002c */
[----:B------:R-:W-:Y:S01]  /*2cd0*/  FFMA R47, R8, R33, R47 ;  /* 0x00000021082f7223 */ /* 0x000fe2000000002f */
[----:B------:R-:W-:Y:S04]  /*2ce0*/  LDS R25, [R42.X4+0x1c40] ;  /* 0x001c40002a197984 */ /* 0x000fe80000004800 */
[----:B------:R-:W-:Y:S04]  /*2cf0*/  LDS R33, [R42.X4+0x1c20] ;  /* 0x001c20002a217984 */ /* 0x000fe80000004800 */
[----:B------:R-:W1:Y:S01]  /*2d00*/  LDS.128 R8, [R41+0x4170] ;  /* 0x0041700029087984 */ /* 0x000e620000000c00 */
[----:B------:R-:W-:-:S02]  /*2d10*/  FFMA R55, R15, R22, R54 ;  /* 0x000000160f377223 */ /* 0x000fc40000000036 */
[C---:B------:R-:W-:Y:S02]  /*2d20*/  FFMA R54, R15.reuse, R26, R12 ;  /* 0x0000001a0f367223 */ /* 0x040fe4000000000c */
[C---:B------:R-:W-:Y:S02]  /*2d30*/  FFMA R57, R15.reuse, R30, R57 ;  /* 0x0000001e0f397223 */ /* 0x040fe40000000039 */
[----:B------:R-:W-:Y:S02]  /*2d40*/  FFMA R60, R15, R34, R14 ;  /* 0x000000220f3c7223 */ /* 0x000fe4000000000e */
[-C--:B---3--:R-:W-:Y:S01]  /*2d50*/  FFMA R32, R43, R22.reuse, R32 ;  /* 0x000000162b207223 */ /* 0x088fe20000000020 */
[----:B------:R-:W2:Y:S01]  /*2d60*/  LDS.128 R12, [R41+0x4270] ;  /* 0x00427000290c7984 */ /* 0x000ea20000000c00 */
[----:B------:R-:W-:-:S03]  /*2d70*/  FFMA R21, R45, R22, R21 ;  /* 0x000000162d157223 */ /* 0x000fc60000000015 */
[----:B------:R-:W3:Y:S01]  /*2d80*/  LDS R22, [R42.X4+0x1d00] ;  /* 0x001d00002a167984 */ /* 0x000ee20000004800 */
[C---:B------:R-:W-:Y:S02]  /*2d90*/  FFMA R44, R43.reuse, R26, R44 ;  /* 0x0000001a2b2c7223 */ /* 0x040fe4000000002c */
[C---:B------:R-:W-:Y:S02]  /*2da0*/  FFMA R46, R43.reuse, R30, R46 ;  /* 0x0000001e2b2e7223 */ /* 0x040fe4000000002e */
[----:B------:R-:W-:Y:S02]  /*2db0*/  FFMA R47, R43, R34, R47 ;  /* 0x000000222b2f7223 */ /* 0x000fe4000000002f */
[C---:B------:R-:W-:Y:S01]  /*2dc0*/  FFMA R50, R45.reuse, R26, R50 ;  /* 0x0000001a2d327223 */ /* 0x040fe20000000032 */
[----:B------:R-:W-:Y:S01]  /*2dd0*/  LDS R43, [R42.X4+0x1e40] ;  /* 0x001e40002a2b7984 */ /* 0x000fe20000004800 */
[C---:B------:R-:W-:Y:S02]  /*2de0*/  FFMA R51, R45.reuse, R30, R51 ;  /* 0x0000001e2d337223 */ /* 0x040fe40000000033 */
[----:B------:R-:W-:Y:S01]  /*2df0*/  FFMA R59, R45, R34, R59 ;  /* 0x000000222d3b7223 */ /* 0x000fe2000000003b */
[----:B------:R-:W2:Y:S01]  /*2e00*/  LDS R26, [R42.X4+0x1d20] ;  /* 0x001d20002a1a7984 */ /* 0x000ea20000004800 */
[----:B----4-:R-:W-:-:S02]  /*2e10*/  FFMA R52, R20, R23, R52 ;  /* 0x0000001714347223 */ /* 0x010fc40000000034 */
[C---:B------:R-:W-:Y:S01]  /*2e20*/  FFMA R53, R20.reuse, R27, R53 ;  /* 0x0000001b14357223 */ /* 0x040fe20000000035 */
[----:B------:R-:W-:Y:S01]  /*2e30*/  LDS R45, [R42.X4+0x1e60] ;  /* 0x001e60002a2d7984 */ /* 0x000fe20000004800 */
[C---:B------:R-:W-:Y:S02]  /*2e40*/  FFMA R56, R20.reuse, R31, R56 ;  /* 0x0000001f14387223 */ /* 0x040fe40000000038 */
[----:B------:R-:W-:Y:S02]  /*2e50*/  FFMA R30, R20, R35, R58 ;  /* 0x00000023141e7223 */ /* 0x000fe4000000003a */
[C---:B-----5:R-:W-:Y:S01]  /*2e60*/  FFMA R55, R24.reuse, R23, R55 ;  /* 0x0000001718377223 */ /* 0x060fe20000000037 */
[----:B------:R-:W-:Y:S01]  /*2e70*/  LDS R20, [R42.X4+0x1d60] ;  /* 0x001d60002a147984 */ /* 0x000fe20000004800 */
[C---:B------:R-:W-:Y:S02]  /*2e80*/  FFMA R54, R24.reuse, R27, R54 ;  /* 0x0000001b18367223 */ /* 0x040fe40000000036 */
[----:B------:R-:W-:-:S02]  /*2e90*/  FFMA R57, R24, R31, R57 ;  /* 0x0000001f18397223 */ /* 0x000fc40000000039 */
[----:B------:R-:W-:Y:S02]  /*2ea0*/  FFMA R34, R24, R35, R60 ;  /* 0x0000002318227223 */ /* 0x000fe4000000003c */
[-C--:B------:R-:W-:Y:S01]  /*2eb0*/  FFMA R32, R28, R23.reuse, R32 ;  /* 0x000000171c207223 */ /* 0x080fe20000000020 */
[----:B------:R-:W4:Y:S01]  /*2ec0*/  LDS R24, [R42.X4+0x1d40] ;  /* 0x001d40002a187984 */ /* 0x000f220000004800 */
[----:B------:R-:W-:-:S03]  /*2ed0*/  FFMA R21, R48, R23, R21 ;  /* 0x0000001730157223 */ /* 0x000fc60000000015 */
[----:B------:R-:W5:Y:S01]  /*2ee0*/  LDS R23, [R42.X4+0x1e00] ;  /* 0x001e00002a177984 */ /* 0x000f620000004800 */
[-C--:B------:R-:W-:Y:S02]  /*2ef0*/  FFMA R44, R28, R27.reuse, R44 ;  /* 0x0000001b1c2c7223 */ /* 0x080fe4000000002c */
[----:B------:R-:W-:Y:S02]  /*2f00*/  FFMA R50, R48, R27, R50 ;  /* 0x0000001b30327223 */ /* 0x000fe40000000032 */
[----:B0-----:R-:W-:Y:S02]  /*2f10*/  FFMA R27, R4, R29, R21 ;  /* 0x0000001d041b7223 */ /* 0x001fe40000000015 */
[----:B------:R-:W0:Y:S01]  /*2f20*/  LDS R21, [R42.X4+0x1e20] ;  /* 0x001e20002a157984 */ /* 0x000e220000004800 */
[-C--:B-1----:R-:W-:Y:S02]  /*2f30*/  FFMA R53, R49, R8.reuse, R53 ;  /* 0x0000000831357223 */ /* 0x082fe40000000035 */
[----:B------:R-:W-:-:S02]  /*2f40*/  FFMA R54, R33, R8, R54 ;  /* 0x0000000821367223 */ /* 0x000fc40000000036 */
[C---:B------:R-:W-:Y:S02]  /*2f50*/  FFMA R44, R8.reuse, R25, R44 ;  /* 0x00000019082c7223 */ /* 0x040fe4000000002c */
[----:B------:R-:W-:Y:S02]  /*2f60*/  FFMA R50, R8, R29, R50 ;  /* 0x0000001d08327223 */ /* 0x000fe40000000032 */
[C---:B------:R-:W-:Y:S01]  /*2f70*/  FFMA R52, R4.reuse, R49, R52 ;  /* 0x0000003104347223 */ /* 0x040fe20000000034 */
[----:B------:R-:W1:Y:S01]  /*2f80*/  LDS R8, [R42.X4+0x1f20] ;  /* 0x001f20002a087984 */ /* 0x000e620000004800 */
[C---:B------:R-:W-:Y:S02]  /*2f90*/  FFMA R55, R4.reuse, R33, R55 ;  /* 0x0000002104377223 */ /* 0x040fe40000000037 */
[----:B------:R-:W-:Y:S02]  /*2fa0*/  FFMA R32, R4, R25, R32 ;  /* 0x0000001904207223 */ /* 0x000fe40000000020 */
[----:B------:R-:W-:Y:S01]  /*2fb0*/  FFMA R30, R49, R16, R30 ;  /* 0x00000010311e7223 */ /* 0x000fe2000000001e */
[----:B------:R-:W0:Y:S01]  /*2fc0*/  LDS R4, [R42.X4+0x1f00] ;  /* 0x001f00002a047984 */ /* 0x000e220000004800 */
[----:B------:R-:W-:-:S02]  /*2fd0*/  FFMA R46, R28, R31, R46 ;  /* 0x0000001f1c2e7223 */ /* 0x000fc4000000002e */
[----:B------:R-:W-:Y:S02]  /*2fe0*/  FFMA R47, R28, R35, R47 ;  /* 0x000000231c2f7223 */ /* 0x000fe4000000002f */
[C---:B------:R-:W-:Y:S02]  /*2ff0*/  FFMA R51, R48.reuse, R31, R51 ;  /* 0x0000001f30337223 */ /* 0x040fe40000000033 */
[----:B------:R-:W-:Y:S02]  /*3000*/  FFMA R59, R48, R35, R59 ;  /* 0x00000023303b7223 */ /* 0x000fe4000000003b */
[-C--:B--2---:R-:W-:Y:S01]  /*3010*/  FFMA R57, R33, R12.reuse, R57 ;  /* 0x0000000c21397223 */ /* 0x084fe20000000039 */
[----:B------:R-:W-:Y:S01]  /*3020*/  LDS R48, [R42.X4+0x1f60] ;  /* 0x001f60002a307984 */ /* 0x000fe20000004800 */
[----:B---3--:R-:W-:Y:S02]  /*3030*/  FFMA R30, R22, R17, R30 ;  /* 0x00000011161e7223 */ /* 0x008fe4000000001e */
[----:B------:R-:W-:-:S02]  /*3040*/  FFMA R56, R49, R12, R56 ;  /* 0x0000000c31387223 */ /* 0x000fc40000000038 */
[-C--:B------:R-:W-:Y:S01]  /*3050*/  FFMA R46, R25, R12.reuse, R46 ;  /* 0x0000000c192e7223 */ /* 0x080fe2000000002e */
[----:B------:R-:W-:Y:S01]  /*3060*/  LDS R49, [R42.X4+0x2000] ;  /* 0x002000002a317984 */ /* 0x000fe20000004800 */
[----:B------:R-:W-:Y:S02]  /*3070*/  FFMA R51, R29, R12, R51 ;  /* 0x0000000c1d337223 */ /* 0x000fe40000000033 */
[-C--:B------:R-:W-:Y:S01]  /*3080*/  FFMA R34, R33, R16.reuse, R34 ;  /* 0x0000001021227223 */ /* 0x080fe20000000022 */
[----:B------:R-:W2:Y:S01]  /*3090*/  LDS R12, [R42.X4+0x1f40] ;  /* 0x001f40002a0c7984 */ /* 0x000ea20000004800 */
[-C--:B------:R-:W-:Y:S02]  /*30a0*/  FFMA R47, R25, R16.reuse, R47 ;  /* 0x00000010192f7223 */ /* 0x080fe4000000002f */
[----:B------:R-:W-:Y:S02]  /*30b0*/  FFMA R59, R29, R16, R59 ;  /* 0x000000101d3b7223 */ /* 0x000fe4000000003b */
[----:B------:R-:W-:-:S02]  /*30c0*/  FFMA R55, R26, R5, R55 ;  /* 0x000000051a377223 */ /* 0x000fc40000000037 */
[C---:B------:R-:W-:Y:S02]  /*30d0*/  FFMA R54, R26.reuse, R9, R54 ;  /* 0x000000091a367223 */ /* 0x040fe40000000036 */
[----:B------:R-:W-:Y:S02]  /*30e0*/  FFMA R57, R26, R13, R57 ;  /* 0x0000000d1a397223 */ /* 0x000fe40000000039 */
[----:B------:R-:W-:Y:S02]  /*30f0*/  FFMA R53, R22, R9, R53 ;  /* 0x0000000916357223 */ /* 0x000fe40000000035 */
[----:B------:R-:W-:Y:S02]  /*3100*/  FFMA R26, R26, R17, R34 ;  /* 0x000000111a1a7223 */ /* 0x000fe40000000022 */
[C---:B----4-:R-:W-:Y:S02]  /*3110*/  FFMA R44, R24.reuse, R9, R44 ;  /* 0x00000009182c7223 */ /* 0x050fe4000000002c */
[----:B------:R-:W-:-:S02]  /*3120*/  FFMA R47, R24, R17, R47 ;  /* 0x00000011182f7223 */ /* 0x000fc4000000002f */
[C---:B------:R-:W-:Y:S02]  /*3130*/  FFMA R50, R20.reuse, R9, R50 ;  /* 0x0000000914327223 */ /* 0x040fe40000000032 */
[----:B------:R-:W-:Y:S01]  /*3140*/  FFMA R59, R20, R17, R59 ;  /* 0x00000011143b7223 */ /* 0x000fe2000000003b */
[----:B------:R-:W-:Y:S01]  /*3150*/  LDS R9, [R42.X4+0x2040] ;  /* 0x002040002a097984 */ /* 0x000fe20000004800 */
[----:B-----5:R-:W-:Y:S02]  /*3160*/  FFMA R58, R23, R18, R30 ;  /* 0x00000012173a7223 */ /* 0x020fe4000000001e */
[-C--:B------:R-:W-:Y:S01]  /*3170*/  FFMA R56, R22, R13.reuse, R56 ;  /* 0x0000000d16387223 */ /* 0x080fe20000000038 */
[----:B------:R-:W3:Y:S01]  /*3180*/  LDS.128 R28, [R41+0x4080] ;  /* 0x00408000291c7984 */ /* 0x000ee20000000c00 */
[-C--:B------:R-:W-:Y:S02]  /*3190*/  FFMA R46, R24, R13.reuse, R46 ;  /* 0x0000000d182e7223 */ /* 0x080fe4000000002e */
[----:B------:R-:W-:Y:S01]  /*31a0*/  FFMA R51, R20, R13, R51 ;  /* 0x0000000d14337223 */ /* 0x000fe20000000033 */
[----:B------:R-:W4:Y:S04]  /*31b0*/  LDS R17, [R42.X4+0x2020] ;  /* 0x002020002a117984 */ /* 0x000f280000004800 */
[----:B------:R-:W5:Y:S01]  /*31c0*/  LDS R13, [R42.X4+0x2060] ;  /* 0x002060002a0d7984 */ /* 0x000f620000004800 */
[----:B------:R-:W-:-:S02]  /*31d0*/  FFMA R52, R22, R5, R52 ;  /* 0x0000000516347223 */ /* 0x000fc40000000034 */
[-C--:B------:R-:W-:Y:S02]  /*31e0*/  FFMA R16, R24, R5.reuse, R32 ;  /* 0x0000000518107223 */ /* 0x080fe40000000020 */
[----:B------:R-:W-:Y:S01]  /*31f0*/  FFMA R5, R20, R5, R27 ;  /* 0x0000000514057223 */ /* 0x000fe2000000001b */
[----:B------:R-:W2:Y:S01]  /*3200*/  LDS.128 R32, [R41+0x4180] ;  /* 0x0041800029207984 */ /* 0x000ea20000000c00 */
[C---:B0-----:R-:W-:Y:S02]  /*3210*/  FFMA R55, R21.reuse, R6, R55 ;  /* 0x0000000615377223 */ /* 0x041fe40000000037 */
[C---:B------:R-:W-:Y:S02]  /*3220*/  FFMA R54, R21.reuse, R10, R54 ;  /* 0x0000000a15367223 */ /* 0x040fe40000000036 */
[C---:B------:R-:W-:Y:S02]  /*3230*/  FFMA R57, R21.reuse, R14, R57 ;  /* 0x0000000e15397223 */ /* 0x040fe40000000039 */
[----:B------:R-:W-:-:S02]  /*3240*/  FFMA R60, R21, R18, R26 ;  /* 0x00000012153c7223 */ /* 0x000fc4000000001a */
[C---:B------:R-:W-:Y:S01]  /*3250*/  FFMA R52, R23.reuse, R6, R52 ;  /* 0x0000000617347223 */ /* 0x040fe20000000034 */
[----:B------:R-:W-:Y:S01]  /*3260*/  LDS.128 R24, [R41+0x4280] ;  /* 0x0042800029187984 */ /* 0x000fe20000000c00 */
[C---:B------:R-:W-:Y:S02]  /*3270*/  FFMA R53, R23.reuse, R10, R53 ;  /* 0x0000000a17357223 */ /* 0x040fe40000000035 */
[----:B------:R-:W-:Y:S02]  /*3280*/  FFMA R56, R23, R14, R56 ;  /* 0x0000000e17387223 */ /* 0x000fe40000000038 */
[-C--:B------:R-:W-:Y:S01]  /*3290*/  FFMA R47, R43, R18.reuse, R47 ;  /* 0x000000122b2f7223 */ /* 0x080fe2000000002f */
[----:B------:R-:W-:Y:S01]  /*32a0*/  LDS.128 R20, [R41+0x4380] ;  /* 0x0043800029147984 */ /* 0x000fe20000000c00 */
[----:B------:R-:W-:Y:S02]  /*32b0*/  FFMA R59, R45, R18, R59 ;  /* 0x000000122d3b7223 */ /* 0x000fe4000000003b */
[----:B------:R-:W-:-:S02]  /*32c0*/  FFMA R16, R43, R6, R16 ;  /* 0x000000062b107223 */ /* 0x000fc40000000010 */
[C---:B------:R-:W-:Y:S02]  /*32d0*/  FFMA R44, R43.reuse, R10, R44 ;  /* 0x0000000a2b2c7223 */ /* 0x040fe4000000002c */
[----:B------:R-:W-:Y:S02]  /*32e0*/  FFMA R46, R43, R14, R46 ;  /* 0x0000000e2b2e7223 */ /* 0x000fe4000000002e */
[C---:B------:R-:W-:Y:S01]  /*32f0*/  FFMA R5, R45.reuse, R6, R5 ;  /* 0x000000062d057223 */ /* 0x040fe20000000005 */
[----:B------:R-:W-:Y:S01]  /*3300*/  LDS R43, [R42.X4+0x2240] ;  /* 0x002240002a2b7984 */ /* 0x000fe20000004800 */
[C---:B------:R-:W-:Y:S02]  /*3310*/  FFMA R50, R45.reuse, R10, R50 ;  /* 0x0000000a2d327223 */ /* 0x040fe40000000032 */
[----:B------:R-:W-:Y:S01]  /*3320*/  FFMA R51, R45, R14, R51 ;  /* 0x0000000e2d337223 */ /* 0x000fe20000000033 */
[----:B------:R-:W0:Y:S01]  /*3330*/  LDS R6, [R42.X4+0x2100] ;  /* 0x002100002a067984 */ /* 0x000e220000004800 */
[----:B-1----:R-:W-:-:S02]  /*3340*/  FFMA R55, R8, R7, R55 ;  /* 0x0000000708377223 */ /* 0x002fc40000000037 */
[C---:B------:R-:W-:Y:S01]  /*3350*/  FFMA R54, R8.reuse, R11, R54 ;  /* 0x0000000b08367223 */ /* 0x040fe20000000036 */
[----:B------:R-:W1:Y:S01]  /*3360*/  LDS R10, [R42.X4+0x2120] ;  /* 0x002120002a0a7984 */ /* 0x000e620000004800 */
[C---:B------:R-:W-:Y:S02]  /*3370*/  FFMA R57, R8.reuse, R15, R57 ;  /* 0x0000000f08397223 */ /* 0x040fe40000000039 */
[----:B------:R-:W-:Y:S01]  /*3380*/  FFMA R18, R8, R19, R60 ;  /* 0x0000001308127223 */ /* 0x000fe2000000003c */
[----:B------:R-:W-:Y:S01]  /*3390*/  LDS R45, [R42.X4+0x2260] ;  /* 0x002260002a2d7984 */ /* 0x000fe20000004800 */
[C---:B------:R-:W-:Y:S02]  /*33a0*/  FFMA R52, R4.reuse, R7, R52 ;  /* 0x0000000704347223 */ /* 0x040fe40000000034 */
[C---:B------:R-:W-:Y:S01]  /*33b0*/  FFMA R53, R4.reuse, R11, R53 ;  /* 0x0000000b04357223 */ /* 0x040fe20000000035 */
[----:B------:R-:W1:Y:S01]  /*33c0*/  LDS R8, [R42.X4+0x2140] ;  /* 0x002140002a087984 */ /* 0x000e620000004800 */
[----:B------:R-:W-:-:S02]  /*33d0*/  FFMA R56, R4, R15, R56 ;  /* 0x0000000f04387223 */ /* 0x000fc40000000038 */
[----:B------:R-:W-:Y:S02]  /*33e0*/  FFMA R14, R4, R19, R58 ;  /* 0x00000013040e7223 */ /* 0x000fe4000000003a */
[----:B------:R-:W1:Y:S01]  /*33f0*/  LDS R4, [R42.X4+0x2160] ;  /* 0x002160002a047984 */ /* 0x000e620000004800 */
[-C--:B--2---:R-:W-:Y:S02]  /*3400*/  FFMA R16, R12, R7.reuse, R16 ;  /* 0x000000070c107223 */ /* 0x084fe40000000010 */
[----:B------:R-:W-:Y:S02]  /*3410*/  FFMA R5, R48, R7, R5 ;  /* 0x0000000730057223 */ /* 0x000fe40000000005 */
[C---:B---3--:R-:W-:Y:S01]  /*3420*/  FFMA R52, R28.reuse, R49, R52 ;  /* 0x000000311c347223 */ /* 0x048fe20000000034 */
[----:B------:R-:W2:Y:S01]  /*3430*/  LDS R7, [R42.X4+0x2200] ;  /* 0x002200002a077984 */ /* 0x000ea20000004800 */
[C---:B----4-:R-:W-:Y:S02]  /*3440*/  FFMA R55, R28.reuse, R17, R55 ;  /* 0x000000111c377223 */ /* 0x050fe40000000037 */
[----:B------:R-:W-:-:S02]  /*3450*/  FFMA R16, R28, R9, R16 ;  /* 0x000000091c107223 */ /* 0x000fc40000000010 */
[----:B-----5:R-:W-:Y:S02]  /*3460*/  FFMA R28, R28, R13, R5 ;  /* 0x0000000d1c1c7223 */ /* 0x020fe40000000005 */
[----:B------:R-:W3:Y:S01]  /*3470*/  LDS R5, [R42.X4+0x2220] ;  /* 0x002220002a057984 */ /* 0x000ee20000004800 */
[-C--:B------:R-:W-:Y:S02]  /*3480*/  FFMA R44, R12, R11.reuse, R44 ;  /* 0x0000000b0c2c7223 */ /* 0x080fe4000000002c */
[----:B------:R-:W-:Y:S02]  /*3490*/  FFMA R50, R48, R11, R50 ;  /* 0x0000000b30327223 */ /* 0x000fe40000000032 */
[C---:B------:R-:W-:Y:S02]  /*34a0*/  FFMA R46, R12.reuse, R15, R46 ;  /* 0x0000000f0c2e7223 */ /* 0x040fe4000000002e */
[----:B------:R-:W-:Y:S02]  /*34b0*/  FFMA R47, R12, R19, R47 ;  /* 0x000000130c2f7223 */ /* 0x000fe4000000002f */
[----:B------:R-:W-:-:S02]  /*34c0*/  FFMA R51, R48, R15, R51 ;  /* 0x0000000f30337223 */ /* 0x000fc40000000033 */
[----:B------:R-:W-:Y:S02]  /*34d0*/  FFMA R59, R48, R19, R59 ;  /* 0x00000013303b7223 */ /* 0x000fe4000000003b */
[-C--:B------:R-:W-:Y:S01]  /*34e0*/  FFMA R53, R49, R32.reuse, R53 ;  /* 0x0000002031357223 */ /* 0x080fe20000000035 */
[----:B------:R-:W-:Y:S01]  /*34f0*/  LDS R48, [R42.X4+0x2360] ;  /* 0x002360002a307984 */ /* 0x000fe20000004800 */
[----:B------:R-:W-:Y:S02]  /*3500*/  FFMA R54, R17, R32, R54 ;  /* 0x0000002011367223 */ /* 0x000fe40000000036 */
[C---:B------:R-:W-:Y:S02]  /*3510*/  FFMA R44, R32.reuse, R9, R44 ;  /* 0x00000009202c7223 */ /* 0x040fe4000000002c */
[----:B------:R-:W-:Y:S02]  /*3520*/  FFMA R50, R32, R13, R50 ;  /* 0x0000000d20327223 */ /* 0x000fe40000000032 */
[----:B0-----:R-:W-:-:S02]  /*3530*/  FFMA R52, R6, R29, R52 ;  /* 0x0000001d06347223 */ /* 0x001fc40000000034 */
[-C--:B-1----:R-:W-:Y:S02]  /*3540*/  FFMA R55, R10, R29.reuse, R55 ;  /* 0x0000001d0a377223 */ /* 0x082fe40000000037 */
[----:B------:R-:W-:Y:S02]  /*3550*/  FFMA R32, R8, R29, R16 ;  /* 0x0000001d08207223 */ /* 0x000fe40000000010 */
[-C--:B------:R-:W-:Y:S02]  /*3560*/  FFMA R56, R49, R24.reuse, R56 ;  /* 0x0000001831387223 */ /* 0x080fe40000000038 */
[-C--:B------:R-:W-:Y:S02]  /*3570*/  FFMA R57, R17, R24.reuse, R57 ;  /* 0x0000001811397223 */ /* 0x080fe40000000039 */
[-C--:B------:R-:W-:Y:S02]  /*3580*/  FFMA R46, R9, R24.reuse, R46 ;  /* 0x00000018092e7223 */ /* 0x080fe4000000002e */
[----:B------:R-:W-:-:S02]  /*3590*/  FFMA R51, R13, R24, R51 ;  /* 0x000000180d337223 */ /* 0x000fc40000000033 */
[-C--:B------:R-:W-:Y:S01]  /*35a0*/  FFMA R14, R49, R20.reuse, R14 ;  /* 0x00000014310e7223 */ /* 0x080fe2000000000e */
[----:B------:R-:W-:Y:S01]  /*35b0*/  LDS R24, [R42.X4+0x2320] ;  /* 0x002320002a187984 */ /* 0x000fe20000004800 */
[-C--:B------:R-:W-:Y:S02]  /*35c0*/  FFMA R18, R17, R20.reuse, R18 ;  /* 0x0000001411127223 */ /* 0x080fe40000000012 */
[-C--:B------:R-:W-:Y:S01]  /*35d0*/  FFMA R47, R9, R20.reuse, R47 ;  /* 0x00000014092f7223 */ /* 0x080fe2000000002f */
[----:B------:R-:W-:Y:S01]  /*35e0*/  LDS R49, [R42.X4+0x2400] ;  /* 0x002400002a317984 */ /* 0x000fe20000004800 */
[----:B------:R-:W-:Y:S02]  /*35f0*/  FFMA R59, R13, R20, R59 ;  /* 0x000000140d3b7223 */ /* 0x000fe4000000003b */
[----:B------:R-:W-:Y:S01]  /*3600*/  FFMA R29, R4, R29, R28 ;  /* 0x0000001d041d7223 */ /* 0x000fe2000000001c */
[----:B------:R-:W0:Y:S04]  /*3610*/  LDS R20, [R42.X4+0x2300] ;  /* 0x002300002a147984 */ /* 0x000e280000004800 */
[----:B------:R-:W1:Y:S01]  /*3620*/  LDS R28, [R42.X4+0x2340] ;  /* 0x002340002a1c7984 */ /* 0x000e620000004800 */
[----:B------:R-:W-:-:S02]  /*3630*/  FFMA R53, R6, R33, R53 ;  /* 0x0000002106357223 */ /* 0x000fc40000000035 */
[C---:B------:R-:W-:Y:S02]  /*3640*/  FFMA R56, R6.reuse, R25, R56 ;  /* 0x0000001906387223 */ /* 0x040fe40000000038 */
[-C--:B------:R-:W-:Y:S02]  /*3650*/  FFMA R14, R6, R21.reuse, R14 ;  /* 0x00000015060e7223 */ /* 0x080fe4000000000e */
[C---:B------:R-:W-:Y:S02]  /*3660*/  FFMA R6, R10.reuse, R21, R18 ;  /* 0x000000150a067223 */ /* 0x040fe40000000012 */
[C---:B------:R-:W-:Y:S01]  /*3670*/  FFMA R54, R10.reuse, R33, R54 ;  /* 0x000000210a367223 */ /* 0x040fe20000000036 */
[----:B------:R-:W-:Y:S01]  /*3680*/  LDS.128 R16, [R41+0x4090] ;  /* 0x0040900029107984 */ /* 0x000fe20000000c00 */
[----:B------:R-:W-:Y:S02]  /*3690*/  FFMA R57, R10, R25, R57 ;  /* 0x000000190a397223 */ /* 0x000fe40000000039 */
[----:B------:R-:W-:-:S02]  /*36a0*/  FFMA R44, R8, R33, R44 ;  /* 0x00000021082c7223 */ /* 0x000fc4000000002c */
[C---:B------:R-:W-:Y:S02]  /*36b0*/  FFMA R46, R8.reuse, R25, R46 ;  /* 0x00000019082e7223 */ /* 0x040fe4000000002e */
[----:B------:R-:W-:Y:S02]  /*36c0*/  FFMA R47, R8, R21, R47 ;  /* 0x00000015082f7223 */ /* 0x000fe4000000002f */
[C---:B------:R-:W-:Y:S01]  /*36d0*/  FFMA R50, R4.reuse, R33, R50 ;  /* 0x0000002104327223 */ /* 0x040fe20000000032 */
[----:B------:R-:W4:Y:S01]  /*36e0*/  LDS.128 R8, [R41+0x4190] ;  /* 0x0041900029087984 */ /* 0x000f220000000c00 */
[C---:B------:R-:W-:Y:S02]  /*36f0*/  FFMA R51, R4.reuse, R25, R51 ;  /* 0x0000001904337223 */ /* 0x040fe40000000033 */
[----:B------:R-:W-:Y:S01]  /*3700*/  FFMA R59, R4, R21, R59 ;  /* 0x00000015043b7223 */ /* 0x000fe2000000003b */
[----:B------:R-:W5:Y:S01]  /*3710*/  LDS R33, [R42.X4+0x2420] ;  /* 0x002420002a217984 */ /* 0x000f620000004800 */
[----:B--2---:R-:W-:-:S02]  /*3720*/  FFMA R52, R7, R30, R52 ;  /* 0x0000001e07347223 */ /* 0x004fc40000000034 */
[C---:B------:R-:W-:Y:S01]  /*3730*/  FFMA R53, R7.reuse, R34, R53 ;  /* 0x0000002207357223 */ /* 0x040fe20000000035 */
[----:B------:R-:W2:Y:S01]  /*3740*/  LDS R21, [R42.X4+0x2440] ;  /* 0x002440002a157984 */ /* 0x000ea20000004800 */
[C---:B------:R-:W-:Y:S02]  /*3750*/  FFMA R56, R7.reuse, R26, R56 ;  /* 0x0000001a07387223 */ /* 0x040fe40000000038 */
[----:B------:R-:W-:Y:S01]  /*3760*/  FFMA R58, R7, R22, R14 ;  /* 0x00000016073a7223 */ /* 0x000fe2000000000e */
[----:B------:R-:W1:Y:S01]  /*3770*/  LDS R25, [R42.X4+0x2460] ;  /* 0x002460002a197984 */ /* 0x000e620000004800 */
[C---:B---3--:R-:W-:Y:S02]  /*3780*/  FFMA R55, R5.reuse, R30, R55 ;  /* 0x0000001e05377223 */ /* 0x048fe40000000037 */
[C---:B------:R-:W-:Y:S01]  /*3790*/  FFMA R54, R5.reuse, R34, R54 ;  /* 0x0000002205367223 */ /* 0x040fe20000000036 */
[----:B------:R-:W-:Y:S01]  /*37a0*/  LDS.128 R12, [R41+0x4390] ;  /* 0x00439000290c7984 */ /* 0x000fe20000000c00 */
[----:B------:R-:W-:-:S02]  /*37b0*/  FFMA R57, R5, R26, R57 ;  /* 0x0000001a05397223 */ /* 0x000fc40000000039 */
[----:B------:R-:W-:Y:S02]  /*37c0*/  FFMA R60, R5, R22, R6 ;  /* 0x00000016053c7223 */ /* 0x000fe40000000006 */
[----:B------:R-:W3:Y:S01]  /*37d0*/  LDS.128 R4, [R41+0x4290] ;  /* 0x0042900029047984 */ /* 0x000ee20000000c00 */
[-C--:B------:R-:W-:Y:S02]  /*37e0*/  FFMA R46, R43, R26.reuse, R46 ;  /* 0x0000001a2b2e7223 */ /* 0x080fe4000000002e */
[----:B------:R-:W-:Y:S02]  /*37f0*/  FFMA R51, R45, R26, R51 ;  /* 0x0000001a2d337223 */ /* 0x000fe40000000033 */
[----:B------:R-:W2:Y:S01]  /*3800*/  LDS R26, [R42.X4+0x2520] ;  /* 0x002520002a1a7984 */ /* 0x000ea20000004800 */
[-C--:B------:R-:W-:Y:S02]  /*3810*/  FFMA R47, R43, R22.reuse, R47 ;  /* 0x000000162b2f7223 */ /* 0x080fe4000000002f */
[----:B------:R-:W-:-:S02]  /*3820*/  FFMA R59, R45, R22, R59 ;  /* 0x000000162d3b7223 */ /* 0x000fc4000000003b */
[----:B------:R-:W2:Y:S01]  /*3830*/  LDS R22, [R42.X4+0x2500] ;  /* 0x002500002a167984 */ /* 0x000ea20000004800 */
[C---:B------:R-:W-:Y:S02]  /*3840*/  FFMA R32, R43.reuse, R30, R32 ;  /* 0x0000001e2b207223 */ /* 0x040fe40000000020 */
[----:B------:R-:W-:Y:S02]  /*3850*/  FFMA R44, R43, R34, R44 ;  /* 0x000000222b2c7223 */ /* 0x000fe4000000002c */
[----:B------:R-:W-:Y:S02]  /*3860*/  FFMA R43, R45, R30, R29 ;  /* 0x0000001e2d2b7223 */ /* 0x000fe4000000001d */
[C---:B0-----:R-:W-:Y:S02]  /*3870*/  FFMA R52, R20.reuse, R31, R52 ;  /* 0x0000001f14347223 */ /* 0x041fe40000000034 */
[C---:B------:R-:W-:Y:S02]  /*3880*/  FFMA R53, R20.reuse, R35, R53 ;  /* 0x0000002314357223 */ /* 0x040fe40000000035 */
[----:B------:R-:W-:-:S02]  /*3890*/  FFMA R56, R20, R27, R56 ;  /* 0x0000001b14387223 */ /* 0x000fc40000000038 */
[----:B------:R-:W-:Y:S02]  /*38a0*/  FFMA R29, R20, R23, R58 ;  /* 0x00000017141d7223 */ /* 0x000fe4000000003a */
[C---:B------:R-:W-:Y:S01]  /*38b0*/  FFMA R55, R24.reuse, R31, R55 ;  /* 0x0000001f18377223 */ /* 0x040fe20000000037 */
[----:B------:R-:W-:Y:S01]  /*38c0*/  LDS R20, [R42.X4+0x2560] ;  /* 0x002560002a147984 */ /* 0x000fe20000004800 */
[C---:B------:R-:W-:Y:S02]  /*38d0*/  FFMA R54, R24.reuse, R35, R54 ;  /* 0x0000002318367223 */ /* 0x040fe40000000036 */
[C---:B------:R-:W-:Y:S02]  /*38e0*/  FFMA R57, R24.reuse, R27, R57 ;  /* 0x0000001b18397223 */ /* 0x040fe40000000039 */
[----:B------:R-:W-:Y:S02]  /*38f0*/  FFMA R30, R24, R23, R60 ;  /* 0x00000017181e7223 */ /* 0x000fe4000000003c */
[C---:B-1----:R-:W-:Y:S01]  /*3900*/  FFMA R46, R28.reuse, R27, R46 ;  /* 0x0000001b1c2e7223 */ /* 0x042fe2000000002e */
[----:B------:R-:W0:Y:S01]  /*3910*/  LDS R24, [R42.X4+0x2540] ;  /* 0x002540002a187984 */ /* 0x000e220000004800 */
[----:B------:R-:W-:-:S02]  /*3920*/  FFMA R47, R28, R23, R47 ;  /* 0x000000171c2f7223 */ /* 0x000fc4000000002f */
[C---:B------:R-:W-:Y:S02]  /*3930*/  FFMA R51, R48.reuse, R27, R51 ;  /* 0x0000001b30337223 */ /* 0x040fe40000000033 */
[----:B------:R-:W-:Y:S01]  /*3940*/  FFMA R59, R48, R23, R59 ;  /* 0x00000017303b7223 */ /* 0x000fe2000000003b */
[----:B------:R-:W1:Y:S01]  /*3950*/  LDS R27, [R42.X4+0x2600] ;  /* 0x002600002a1b7984 */ /* 0x000e620000004800 */
[----:B------:R-:W-:-:S03]  /*3960*/  FFMA R50, R45, R34, R50 ;  /* 0x000000222d327223 */ /* 0x000fc60000000032 */
[----:B------:R-:W0:Y:S01]  /*3970*/  LDS R23, [R42.X4+0x2620] ;  /* 0x002620002a177984 */ /* 0x000e220000004800 */
[-C--:B------:R-:W-:Y:S02]  /*3980*/  FFMA R44, R28, R35.reuse, R44 ;  /* 0x000000231c2c7223 */ /* 0x080fe4000000002c */
[----:B------:R-:W-:Y:S01]  /*3990*/  FFMA R50, R48, R35, R50 ;  /* 0x0000002330327223 */ /* 0x000fe20000000032 */
[----:B------:R-:W-:Y:S01]  /*39a0*/  LDS R45, [R42.X4+0x2660] ;  /* 0x002660002a2d7984 */ /* 0x000fe20000004800 */
[-C--:B------:R-:W-:Y:S02]  /*39b0*/  FFMA R32, R28, R31.reuse, R32 ;  /* 0x0000001f1c207223 */ /* 0x080fe40000000020 */
[----:B------:R-:W-:Y:S02]  /*39c0*/  FFMA R28, R48, R31, R43 ;  /* 0x0000001f301c7223 */ /* 0x000fe4000000002b */
[----:B------:R-:W0:Y:S01]  /*39d0*/  LDS R43, [R42.X4+0x2640] ;  /* 0x002640002a2b7984 */ /* 0x000e220000004800 */
[----:B----4-:R-:W-:-:S02]  /*39e0*/  FFMA R53, R49, R8, R53 ;  /* 0x0000000831357223 */ /* 0x010fc40000000035 */
[----:B-----5:R-:W-:Y:S01]  /*39f0*/  FFMA R54, R33, R8, R54 ;  /* 0x0000000821367223 */ /* 0x020fe20000000036 */
[----:B------:R-:W-:Y:S01]  /*3a00*/  LDS R48, [R42.X4+0x2760] ;  /* 0x002760002a307984 */ /* 0x000fe20000004800 */
[C---:B--2---:R-:W-:Y:S02]  /*3a10*/  FFMA R44, R8.reuse, R21, R44 ;  /* 0x00000015082c7223 */ /* 0x044fe4000000002c */
[----:B------:R-:W-:Y:S02]  /*3a20*/  FFMA R50, R8, R25, R50 ;  /* 0x0000001908327223 */ /* 0x000fe40000000032 */
[-C--:B---3--:R-:W-:Y:S01]  /*3a30*/  FFMA R56, R49, R4.reuse, R56 ;  /* 0x0000000431387223 */ /* 0x088fe20000000038 */
[----:B------:R-:W2:Y:S01]  /*3a40*/  LDS R8, [R42.X4+0x2720] ;  /* 0x002720002a087984 */ /* 0x000ea20000004800 */
[-C--:B------:R-:W-:Y:S02]  /*3a50*/  FFMA R57, R33, R4.reuse, R57 ;  /* 0x0000000421397223 */ /* 0x080fe40000000039 */
[----:B------:R-:W-:-:S02]  /*3a60*/  FFMA R46, R21, R4, R46 ;  /* 0x00000004152e7223 */ /* 0x000fc4000000002e */
[----:B------:R-:W-:Y:S02]  /*3a70*/  FFMA R51, R25, R4, R51 ;  /* 0x0000000419337223 */ /* 0x000fe40000000033 */
[----:B------:R-:W3:Y:S01]  /*3a80*/  LDS R4, [R42.X4+0x2700] ;  /* 0x002700002a047984 */ /* 0x000ee20000004800 */
[C---:B------:R-:W-:Y:S02]  /*3a90*/  FFMA R55, R16.reuse, R33, R55 ;  /* 0x0000002110377223 */ /* 0x040fe40000000037 */
[-C--:B------:R-:W-:Y:S02]  /*3aa0*/  FFMA R30, R33, R12.reuse, R30 ;  /* 0x0000000c211e7223 */ /* 0x080fe4000000001e */
[----:B------:R-:W-:Y:S02]  /*3ab0*/  FFMA R52, R16, R49, R52 ;  /* 0x0000003110347223 */ /* 0x000fe40000000034 */
[-C--:B------:R-:W-:Y:S02]  /*3ac0*/  FFMA R29, R49, R12.reuse, R29 ;  /* 0x0000000c311d7223 */ /* 0x080fe4000000001d */
[-C--:B------:R-:W-:Y:S01]  /*3ad0*/  FFMA R47, R21, R12.reuse, R47 ;  /* 0x0000000c152f7223 */ /* 0x080fe2000000002f */
[----:B------:R-:W-:Y:S01]  /*3ae0*/  LDS R49, [R42.X4+0x2800] ;  /* 0x002800002a317984 */ /* 0x000fe20000004800 */
[----:B------:R-:W-:-:S02]  /*3af0*/  FFMA R59, R25, R12, R59 ;  /* 0x0000000c193b7223 */ /* 0x000fc4000000003b */
[C---:B------:R-:W-:Y:S01]  /*3b00*/  FFMA R55, R26.reuse, R17, R55 ;  /* 0x000000111a377223 */ /* 0x040fe20000000037 */
[----:B------:R-:W4:Y:S01]  /*3b10*/  LDS R12, [R42.X4+0x2740] ;  /* 0x002740002a0c7984 */ /* 0x000f220000004800 */
[C---:B------:R-:W-:Y:S02]  /*3b20*/  FFMA R54, R26.reuse, R9, R54 ;  /* 0x000000091a367223 */ /* 0x040fe40000000036 */
[C---:B------:R-:W-:Y:S02]  /*3b30*/  FFMA R57, R26.reuse, R5, R57 ;  /* 0x000000051a397223 */ /* 0x040fe40000000039 */
[----:B------:R-:W-:Y:S02]  /*3b40*/  FFMA R26, R26, R13, R30 ;  /* 0x0000000d1a1a7223 */ /* 0x000fe4000000001e */
[----:B------:R-:W-:Y:S02]  /*3b50*/  FFMA R32, R16, R21, R32 ;  /* 0x0000001510207223 */ /* 0x000fe40000000020 */
[----:B------:R-:W-:-:S02]  /*3b60*/  FFMA R52, R22, R17, R52 ;  /* 0x0000001116347223 */ /* 0x000fc40000000034 */
[C---:B------:R-:W-:Y:S02]  /*3b70*/  FFMA R53, R22.reuse, R9, R53 ;  /* 0x0000000916357223 */ /* 0x040fe40000000035 */
[C---:B------:R-:W-:Y:S02]  /*3b80*/  FFMA R56, R22.reuse, R5, R56 ;  /* 0x0000000516387223 */ /* 0x040fe40000000038 */
[----:B------:R-:W-:Y:S02]  /*3b90*/  FFMA R29, R22, R13, R29 ;  /* 0x0000000d161d7223 */ /* 0x000fe4000000001d */
[----:B------:R-:W-:Y:S02]  /*3ba0*/  FFMA R28, R16, R25, R28 ;  /* 0x00000019101c7223 */ /* 0x000fe4000000001c */
[C---:B0-----:R-:W-:Y:S02]  /*3bb0*/  FFMA R16, R24.reuse, R17, R32 ;  /* 0x0000001118107223 */ /* 0x041fe40000000020 */
[C---:B------:R-:W-:Y:S01]  /*3bc0*/  FFMA R44, R24.reuse, R9, R44 ;  /* 0x00000009182c7223 */ /* 0x040fe2000000002c */
[----:B------:R-:W-:Y:S01]  /*3bd0*/  LDS.128 R32, [R41+0x41a0] ;  /* 0x0041a00029207984 */ /* 0x000fe20000000c00 */
[----:B------:R-:W-:-:S02]  /*3be0*/  FFMA R46, R24, R5, R46 ;  /* 0x00000005182e7223 */ /* 0x000fc4000000002e */
[----:B------:R-:W-:Y:S02]  /*3bf0*/  FFMA R47, R24, R13, R47 ;  /* 0x0000000d182f7223 */ /* 0x000fe4000000002f */
[C---:B------:R-:W-:Y:S02]  /*3c00*/  FFMA R50, R20.reuse, R9, R50 ;  /* 0x0000000914327223 */ /* 0x040fe40000000032 */
[C---:B------:R-:W-:Y:S01]  /*3c10*/  FFMA R51, R20.reuse, R5, R51 ;  /* 0x0000000514337223 */ /* 0x040fe20000000033 */
[----:B------:R-:W-:Y:S01]  /*3c20*/  LDS R9, [R42.X4+0x2860] ;  /* 0x002860002a097984 */ /* 0x000fe20000004800 */
[----:B------:R-:W-:Y:S02]  /*3c30*/  FFMA R59, R20, R13, R59 ;  /* 0x0000000d143b7223 */ /* 0x000fe4000000003b */
[C---:B-1----:R-:W-:Y:S01]  /*3c40*/  FFMA R52, R27.reuse, R18, R52 ;  /* 0x000000121b347223 */ /* 0x042fe20000000034 */
[----:B------:R-:W-:Y:S01]  /*3c50*/  LDS R13, [R42.X4+0x2820] ;  /* 0x002820002a0d7984 */ /* 0x000fe20000004800 */
[----:B------:R-:W-:-:S02]  /*3c60*/  FFMA R53, R27, R10, R53 ;  /* 0x0000000a1b357223 */ /* 0x000fc40000000035 */
[C---:B------:R-:W-:Y:S01]  /*3c70*/  FFMA R56, R27.reuse, R6, R56 ;  /* 0x000000061b387223 */ /* 0x040fe20000000038 */
[----:B------:R-:W-:Y:S01]  /*3c80*/  LDS R5, [R42.X4+0x2840] ;  /* 0x002840002a057984 */ /* 0x000fe20000004800 */
[-C--:B------:R-:W-:Y:S02]  /*3c90*/  FFMA R58, R27, R14.reuse, R29 ;  /* 0x0000000e1b3a7223 */ /* 0x080fe4000000001d */
[C---:B------:R-:W-:Y:S02]  /*3ca0*/  FFMA R60, R23.reuse, R14, R26 ;  /* 0x0000000e173c7223 */ /* 0x040fe4000000001a */
[----:B------:R-:W-:Y:S01]  /*3cb0*/  FFMA R17, R20, R17, R28 ;  /* 0x0000001114117223 */ /* 0x000fe2000000001c */
[----:B------:R-:W0:Y:S01]  /*3cc0*/  LDS.128 R24, [R41+0x43a0] ;  /* 0x0043a00029187984 */ /* 0x000e220000000c00 */
[C---:B------:R-:W-:Y:S02]  /*3cd0*/  FFMA R55, R23.reuse, R18, R55 ;  /* 0x0000001217377223 */ /* 0x040fe40000000037 */
[C---:B------:R-:W-:Y:S01]  /*3ce0*/  FFMA R54, R23.reuse, R10, R54 ;  /* 0x0000000a17367223 */ /* 0x040fe20000000036 */
[----:B------:R-:W-:Y:S01]  /*3cf0*/  LDS.128 R28, [R41+0x40a0] ;  /* 0x0040a000291c7984 */ /* 0x000fe20000000c00 */
[----:B------:R-:W-:-:S03]  /*3d00*/  FFMA R57, R23, R6, R57 ;  /* 0x0000000617397223 */ /* 0x000fc60000000039 */
[----:B------:R-:W1:Y:S01]  /*3d10*/  LDS.128 R20, [R41+0x42a0] ;  /* 0x0042a00029147984 */ /* 0x000e620000000c00 */
[-C--:B------:R-:W-:Y:S02]  /*3d20*/  FFMA R16, R43, R18.reuse, R16 ;  /* 0x000000122b107223 */ /* 0x080fe40000000010 */
[----:B------:R-:W-:Y:S02]  /*3d30*/  FFMA R18, R45, R18, R17 ;  /* 0x000000122d127223 */ /* 0x000fe40000000011 */
[C---:B------:R-:W-:Y:S02]  /*3d40*/  FFMA R44, R43.reuse, R10, R44 ;  /* 0x0000000a2b2c7223 */ /* 0x040fe4000000002c */
[C---:B------:R-:W-:Y:S02]  /*3d50*/  FFMA R46, R43.reuse, R6, R46 ;  /* 0x000000062b2e7223 */ /* 0x040fe4000000002e */
[----:B------:R-:W-:Y:S02]  /*3d60*/  FFMA R47, R43, R14, R47 ;  /* 0x0000000e2b2f7223 */ /* 0x000fe4000000002f */
[C---:B------:R-:W-:Y:S01]  /*3d70*/  FFMA R50, R45.reuse, R10, R50 ;  /* 0x0000000a2d327223 */ /* 0x040fe20000000032 */
[----:B------:R-:W-:Y:S01]  /*3d80*/  LDS R43, [R42.X4+0x2a40] ;  /* 0x002a40002a2b7984 */ /* 0x000fe20000004800 */
[----:B------:R-:W-:-:S02]  /*3d90*/  FFMA R51, R45, R6, R51 ;  /* 0x000000062d337223 */ /* 0x000fc40000000033 */
[----:B------:R-:W-:Y:S01]  /*3da0*/  FFMA R59, R45, R14, R59 ;  /* 0x0000000e2d3b7223 */ /* 0x000fe2000000003b */
[----:B------:R-:W5:Y:S01]  /*3db0*/  LDS R6, [R42.X4+0x2900] ;  /* 0x002900002a067984 */ /* 0x000f620000004800 */
[C---:B--2---:R-:W-:Y:S02]  /*3dc0*/  FFMA R55, R8.reuse, R19, R55 ;  /* 0x0000001308377223 */ /* 0x044fe40000000037 */
[C---:B------:R-:W-:Y:S01]  /*3dd0*/  FFMA R54, R8.reuse, R11, R54 ;  /* 0x0000000b08367223 */ /* 0x040fe20000000036 */
[----:B------:R-:W2:Y:S01]  /*3de0*/  LDS R10, [R42.X4+0x2920] ;  /* 0x002920002a0a7984 */ /* 0x000ea20000004800 */
[C---:B------:R-:W-:Y:S02]  /*3df0*/  FFMA R57, R8.reuse, R7, R57 ;  /* 0x0000000708397223 */ /* 0x040fe40000000039 */
[----:B------:R-:W-:Y:S01]  /*3e00*/  FFMA R17, R8, R15, R60 ;  /* 0x0000000f08117223 */ /* 0x000fe2000000003c */
[----:B------:R-:W-:Y:S01]  /*3e10*/  LDS R45, [R42.X4+0x2a60] ;  /* 0x002a60002a2d7984 */ /* 0x000fe20000004800 */
[----:B---3--:R-:W-:-:S02]  /*3e20*/  FFMA R52, R4, R19, R52 ;  /* 0x0000001304347223 */ /* 0x008fc40000000034 */
[C---:B------:R-:W-:Y:S01]  /*3e30*/  FFMA R53, R4.reuse, R11, R53 ;  /* 0x0000000b04357223 */ /* 0x040fe20000000035 */
[----:B------:R-:W3:Y:S01]  /*3e40*/  LDS R8, [R42.X4+0x2940] ;  /* 0x002940002a087984 */ /* 0x000ee20000004800 */
[C---:B------:R-:W-:Y:S02]  /*3e50*/  FFMA R56, R4.reuse, R7, R56 ;  /* 0x0000000704387223 */ /* 0x040fe40000000038 */
[----:B------:R-:W-:Y:S02]  /*3e60*/  FFMA R14, R4, R15, R58 ;  /* 0x0000000f040e7223 */ /* 0x000fe4000000003a */
[----:B------:R-:W2:Y:S01]  /*3e70*/  LDS R4, [R42.X4+0x2960] ;  /* 0x002960002a047984 */ /* 0x000ea20000004800 */
[-C--:B----4-:R-:W-:Y:S02]  /*3e80*/  FFMA R46, R12, R7.reuse, R46 ;  /* 0x000000070c2e7223 */ /* 0x090fe4000000002e */
[----:B------:R-:W-:Y:S02]  /*3e90*/  FFMA R51, R48, R7, R51 ;  /* 0x0000000730337223 */ /* 0x000fe40000000033 */
[-C--:B------:R-:W-:Y:S01]  /*3ea0*/  FFMA R44, R12, R11.reuse, R44 ;  /* 0x0000000b0c2c7223 */ /* 0x080fe2000000002c */
[----:B------:R-:W4:Y:S01]  /*3eb0*/  LDS R7, [R42.X4+0x2a00] ;  /* 0x002a00002a077984 */ /* 0x000f220000004800 */
[----:B------:R-:W-:-:S02]  /*3ec0*/  FFMA R50, R48, R11, R50 ;  /* 0x0000000b30327223 */ /* 0x000fc40000000032 */
[-C--:B------:R-:W-:Y:S01]  /*3ed0*/  FFMA R47, R12, R15.reuse, R47 ;  /* 0x0000000f0c2f7223 */ /* 0x080fe2000000002f */
[----:B------:R-:W2:Y:S01]  /*3ee0*/  LDS R11, [R42.X4+0x2a20] ;  /* 0x002a20002a0b7984 */ /* 0x000ea20000004800 */
[----:B------:R-:W-:Y:S02]  /*3ef0*/  FFMA R59, R48, R15, R59 ;  /* 0x0000000f303b7223 */ /* 0x000fe4000000003b */
[-C--:B0-----:R-:W-:Y:S02]  /*3f00*/  FFMA R14, R49, R24.reuse, R14 ;  /* 0x00000018310e7223 */ /* 0x081fe4000000000e */
[-C--:B------:R-:W-:Y:S02]  /*3f10*/  FFMA R17, R13, R24.reuse, R17 ;  /* 0x000000180d117223 */ /* 0x080fe40000000011 */
[-C--:B------:R-:W-:Y:S02]  /*3f20*/  FFMA R47, R5, R24.reuse, R47 ;  /* 0x00000018052f7223 */ /* 0x080fe4000000002f */
[----:B------:R-:W-:-:S02]  /*3f30*/  FFMA R59, R9, R24, R59 ;  /* 0x00000018093b7223 */ /* 0x000fc4000000003b */
[-C--:B------:R-:W-:Y:S01]  /*3f40*/  FFMA R16, R12, R19.reuse, R16 ;  /* 0x000000130c107223 */ /* 0x080fe20000000010 */
[----:B------:R-:W0:Y:S01]  /*3f50*/  LDS R24, [R42.X4+0x2b20] ;  /* 0x002b20002a187984 */ /* 0x000e220000004800 */
[-C--:B-1----:R-:W-:Y:S02]  /*3f60*/  FFMA R56, R49, R20.reuse, R56 ;  /* 0x0000001431387223 */ /* 0x082fe40000000038 */
[-C--:B------:R-:W-:Y:S02]  /*3f70*/  FFMA R57, R13, R20.reuse, R57 ;  /* 0x000000140d397223 */ /* 0x080fe40000000039 */
[-C--:B------:R-:W-:Y:S02]  /*3f80*/  FFMA R46, R5, R20.reuse, R46 ;  /* 0x00000014052e7223 */ /* 0x080fe4000000002e */
[----:B------:R-:W-:Y:S02]  /*3f90*/  FFMA R51, R9, R20, R51 ;  /* 0x0000001409337223 */ /* 0x000fe40000000033 */
[----:B------:R-:W-:Y:S01]  /*3fa0*/  FFMA R18, R48, R19, R18 ;  /* 0x0000001330127223 */ /* 0x000fe20000000012 */
[----:B------:R-:W1:Y:S01]  /*3fb0*/  LDS R20, [R42.X4+0x2b00] ;  /* 0x002b00002a147984 */ /* 0x000e620000004800 */
[----:B------:R-:W-:-:S02]  /*3fc0*/  FFMA R52, R28, R49, R52 ;  /* 0x000000311c347223 */ /* 0x000fc40000000034 */
[C---:B------:R-:W-:Y:S01]  /*3fd0*/  FFMA R55, R28.reuse, R13, R55 ;  /* 0x0000000d1c377223 */ /* 0x040fe20000000037 */
[----:B------:R-:W-:Y:S01]  /*3fe0*/  LDS R48, [R42.X4+0x2b60] ;  /* 0x002b60002a307984 */ /* 0x000fe20000004800 */
[C---:B------:R-:W-:Y:S02]  /*3ff0*/  FFMA R16, R28.reuse, R5, R16 ;  /* 0x000000051c107223 */ /* 0x040fe40000000010 */
[----:B------:R-:W-:Y:S02]  /*4000*/  FFMA R28, R28, R9, R18 ;  /* 0x000000091c1c7223 */ /* 0x000fe40000000012 */
[-C--:B------:R-:W-:Y:S02]  /*4010*/  FFMA R53, R49, R32.reuse, R53 ;  /* 0x0000002031357223 */ /* 0x080fe40000000035 */
[----:B------:R-:W-:Y:S01]  /*4020*/  FFMA R54, R13, R32, R54 ;  /* 0x000000200d367223 */ /* 0x000fe20000000036 */
[----:B------:R-:W-:Y:S01]  /*4030*/  LDS R49, [R42.X4+0x2c00] ;  /* 0x002c00002a317984 */ /* 0x000fe20000004800 */
[----:B------:R-:W-:-:S02]  /*4040*/  FFMA R44, R32, R5, R44 ;  /* 0x00000005202c7223 */ /* 0x000fc4000000002c */
[----:B------:R-:W-:Y:S02]  /*4050*/  FFMA R50, R32, R9, R50 ;  /* 0x0000000920327223 */ /* 0x000fe40000000032 */
[-C--:B-----5:R-:W-:Y:S02]  /*4060*/  FFMA R52, R6, R29.reuse, R52 ;  /* 0x0000001d06347223 */ /* 0x0a0fe40000000034 */
[-C--:B--2---:R-:W-:Y:S02]  /*4070*/  FFMA R55, R10, R29.reuse, R55 ;  /* 0x0000001d0a377223 */ /* 0x084fe40000000037 */
[-C--:B---3--:R-:W-:Y:S02]  /*4080*/  FFMA R32, R8, R29.reuse, R16 ;  /* 0x0000001d08207223 */ /* 0x088fe40000000010 */
[----:B------:R-:W-:Y:S02]  /*4090*/  FFMA R29, R4, R29, R28 ;  /* 0x0000001d041d7223 */ /* 0x000fe4000000001c */
[----:B------:R-:W2:Y:S01]  /*40a0*/  LDS R28, [R42.X4+0x2b40] ;  /* 0x002b40002a1c7984 */ /* 0x000ea20000004800 */
[----:B------:R-:W-:-:S02]  /*40b0*/  FFMA R14, R6, R25, R14 ;  /* 0x00000019060e7223 */ /* 0x000fc4000000000e */
[C---:B------:R-:W-:Y:S02]  /*40c0*/  FFMA R9, R10.reuse, R33, R54 ;  /* 0x000000210a097223 */ /* 0x040fe40000000036 */
[C---:B------:R-:W-:Y:S02]  /*40d0*/  FFMA R57, R10.reuse, R21, R57 ;  /* 0x000000150a397223 */ /* 0x040fe40000000039 */
[----:B------:R-:W-:Y:S02]  /*40e0*/  FFMA R17, R10, R25, R17 ;  /* 0x000000190a117223 */ /* 0x000fe40000000011 */
[C---:B------:R-:W-:Y:S02]  /*40f0*/  FFMA R53, R6.reuse, R33, R53 ;  /* 0x0000002106357223 */ /* 0x040fe40000000035 */
[----:B------:R-:W-:Y:S02]  /*4100*/  FFMA R56, R6, R21, R56 ;  /* 0x0000001506387223 */ /* 0x000fe40000000038 */
[----:B------:R-:W-:-:S02]  /*4110*/  FFMA R44, R8, R33, R44 ;  /* 0x00000021082c7223 */ /* 0x000fc4000000002c */
[C---:B------:R-:W-:Y:S02]  /*4120*/  FFMA R46, R8.reuse, R21, R46 ;  /* 0x00000015082e7223 */ /* 0x040fe4000000002e */
[----:B------:R-:W-:Y:S02]  /*4130*/  FFMA R47, R8, R25, R47 ;  /* 0x00000019082f7223 */ /* 0x000fe4000000002f */
[C---:B------:R-:W-:Y:S02]  /*4140*/  FFMA R50, R4.reuse, R33, R50 ;  /* 0x0000002104327223 */ /* 0x040fe40000000032 */
[C---:B------:R-:W-:Y:S01]  /*4150*/  FFMA R51, R4.reuse, R21, R51 ;  /* 0x0000001504337223 */ /* 0x040fe20000000033 */
[----:B------:R-:W-:Y:S01]  /*4160*/  LDS R33, [R42.X4+0x2c20] ;  /* 0x002c20002a217984 */ /* 0x000fe20000004800 */
[----:B----4-:R-:W-:Y:S02]  /*4170*/  FFMA R58, R7, R26, R14 ;  /* 0x0000001a073a7223 */ /* 0x010fe4000000000e */
[----:B------:R-:W-:Y:S01]  /*4180*/  FFMA R59, R4, R25, R59 ;  /* 0x00000019043b7223 */ /* 0x000fe2000000003b */
[----:B------:R-:W3:Y:S01]  /*4190*/  LDS.128 R12, [R41+0x40b0] ;  /* 0x0040b000290c7984 */ /* 0x000ee20000000c00 */
[----:B------:R-:W-:-:S02]  /*41a0*/  FFMA R54, R11, R30, R55 ;  /* 0x0000001e0b367223 */ /* 0x000fc40000000037 */
[C---:B------:R-:W-:Y:S01]  /*41b0*/  FFMA R55, R11.reuse, R34, R9 ;  /* 0x000000220b377223 */ /* 0x040fe20000000009 */
[----:B------:R-:W4:Y:S01]  /*41c0*/  LDS R21, [R42.X4+0x2c40] ;  /* 0x002c40002a157984 */ /* 0x000f220000004800 */
[C---:B------:R-:W-:Y:S02]  /*41d0*/  FFMA R57, R11.reuse, R22, R57 ;  /* 0x000000160b397223 */ /* 0x040fe40000000039 */
[----:B------:R-:W-:Y:S01]  /*41e0*/  FFMA R60, R11, R26, R17 ;  /* 0x0000001a0b3c7223 */ /* 0x000fe20000000011 */
[----:B------:R-:W5:Y:S01]  /*41f0*/  LDS R25, [R42.X4+0x2c60] ;  /* 0x002c60002a197984 */ /* 0x000f620000004800 */
[C---:B------:R-:W-:Y:S02]  /*4200*/  FFMA R52, R7.reuse, R30, R52 ;  /* 0x0000001e07347223 */ /* 0x040fe40000000034 */
[C---:B------:R-:W-:Y:S01]  /*4210*/  FFMA R53, R7.reuse, R34, R53 ;  /* 0x0000002207357223 */ /* 0x040fe20000000035 */
[----:B------:R-:W3:Y:S01]  /*4220*/  LDS.128 R16, [R41+0x43b0] ;  /* 0x0043b00029107984 */ /* 0x000ee20000000c00 */
[----:B------:R-:W-:-:S02]  /*4230*/  FFMA R56, R7, R22, R56 ;  /* 0x0000001607387223 */ /* 0x000fc40000000038 */
[C---:B------:R-:W-:Y:S01]  /*4240*/  FFMA R32, R43.reuse, R30, R32 ;  /* 0x0000001e2b207223 */ /* 0x040fe20000000020 */
[----:B------:R-:W-:Y:S01]  /*4250*/  LDS.128 R4, [R41+0x41b0] ;  /* 0x0041b00029047984 */ /* 0x000fe20000000c00 */
[C---:B------:R-:W-:Y:S02]  /*4260*/  FFMA R44, R43.reuse, R34, R44 ;  /* 0x000000222b2c7223 */ /* 0x040fe4000000002c */
[C---:B------:R-:W-:Y:S01]  /*4270*/  FFMA R46, R43.reuse, R22, R46 ;  /* 0x000000162b2e7223 */ /* 0x040fe2000000002e */
[----:B------:R-:W-:Y:S01]  /*4280*/  LDS.128 R8, [R41+0x42b0] ;  /* 0x0042b00029087984 */ /* 0x000fe20000000c00 */
[----:B------:R-:W-:Y:S02]  /*4290*/  FFMA R47, R43, R26, R47 ;  /* 0x0000001a2b2f7223 */ /* 0x000fe4000000002f */
[C---:B------:R-:W-:Y:S02]  /*42a0*/  FFMA R43, R45.reuse, R30, R29 ;  /* 0x0000001e2d2b7223 */ /* 0x040fe4000000001d */
[----:B------:R-:W-:-:S02]  /*42b0*/  FFMA R51, R45, R22, R51 ;  /* 0x000000162d337223 */ /* 0x000fc40000000033 */
[----:B------:R-:W-:Y:S01]  /*42c0*/  FFMA R59, R45, R26, R59 ;  /* 0x0000001a2d3b7223 */ /* 0x000fe2000000003b */
[----:B------:R-:W5:Y:S01]  /*42d0*/  LDS R22, [R42.X4+0x2d00] ;  /* 0x002d00002a167984 */ /* 0x000f620000004800 */
[C---:B0-----:R-:W-:Y:S02]  /*42e0*/  FFMA R54, R24.reuse, R31, R54 ;  /* 0x0000001f18367223 */ /* 0x041fe40000000036 */
[C---:B------:R-:W-:Y:S01]  /*42f0*/  FFMA R55, R24.reuse, R35, R55 ;  /* 0x0000002318377223 */ /* 0x040fe20000000037 */
[----:B------:R-:W0:Y:S01]  /*4300*/  LDS R26, [R42.X4+0x2d20] ;  /* 0x002d20002a1a7984 */ /* 0x000e220000004800 */
[C---:B------:R-:W-:Y:S02]  /*4310*/  FFMA R57, R24.reuse, R23, R57 ;  /* 0x0000001718397223 */ /* 0x040fe40000000039 */
[----:B------:R-:W-:Y:S02]  /*4320*/  FFMA R30, R24, R27, R60 ;  /* 0x0000001b181e7223 */ /* 0x000fe4000000003c */
[C---:B-1----:R-:W-:Y:S01]  /*4330*/  FFMA R52, R20.reuse, R31, R52 ;  /* 0x0000001f14347223 */ /* 0x042fe20000000034 */
[----:B------:R-:W1:Y:S01]  /*4340*/  LDS R24, [R42.X4+0x2d40] ;  /* 0x002d40002a187984 */ /* 0x000e620000004800 */
[----:B------:R-:W-:-:S02]  /*4350*/  FFMA R53, R20, R35, R53 ;  /* 0x0000002314357223 */ /* 0x000fc40000000035 */
[C---:B------:R-:W-:Y:S02]  /*4360*/  FFMA R56, R20.reuse, R23, R56 ;  /* 0x0000001714387223 */ /* 0x040fe40000000038 */
[----:B------:R-:W-:Y:S02]  /*4370*/  FFMA R29, R20, R27, R58 ;  /* 0x0000001b141d7223 */ /* 0x000fe4000000003a */
[----:B------:R-:W0:Y:S01]  /*4380*/  LDS R20, [R42.X4+0x2d60] ;  /* 0x002d60002a147984 */ /* 0x000e220000004800 */
[-C--:B--2---:R-:W-:Y:S02]  /*4390*/  FFMA R46, R28, R23.reuse, R46 ;  /* 0x000000171c2e7223 */ /* 0x084fe4000000002e */
[----:B------:R-:W-:Y:S02]  /*43a0*/  FFMA R51, R48, R23, R51 ;  /* 0x0000001730337223 */ /* 0x000fe40000000033 */
[-C--:B------:R-:W-:Y:S01]  /*43b0*/  FFMA R47, R28, R27.reuse, R47 ;  /* 0x0000001b1c2f7223 */ /* 0x080fe2000000002f */
[----:B------:R-:W2:Y:S01]  /*43c0*/  LDS R23, [R42.X4+0x2e20] ;  /* 0x002e20002a177984 */ /* 0x000ea20000004800 */
[----:B------:R-:W-:-:S03]  /*43d0*/  FFMA R59, R48, R27, R59 ;  /* 0x0000001b303b7223 */ /* 0x000fc6000000003b */
[----:B------:R-:W2:Y:S01]  /*43e0*/  LDS R27, [R42.X4+0x2e00] ;  /* 0x002e00002a1b7984 */ /* 0x000ea20000004800 */
[-C--:B------:R-:W-:Y:S02]  /*43f0*/  FFMA R32, R28, R31.reuse, R32 ;  /* 0x0000001f1c207223 */ /* 0x080fe40000000020 */
[----:B------:R-:W-:Y:S02]  /*4400*/  FFMA R43, R48, R31, R43 ;  /* 0x0000001f302b7223 */ /* 0x000fe4000000002b */
[----:B------:R-:W-:Y:S02]  /*4410*/  FFMA R50, R45, R34, R50 ;  /* 0x000000222d327223 */ /* 0x000fe40000000032 */
[C---:B---3--:R-:W-:Y:S01]  /*4420*/  FFMA R52, R12.reuse, R49, R52 ;  /* 0x000000310c347223 */ /* 0x048fe20000000034 */
[----:B------:R-:W-:Y:S01]  /*4430*/  LDS R45, [R42.X4+0x2e60] ;  /* 0x002e60002a2d7984 */ /* 0x000fe20000004800 */
[C---:B------:R-:W-:Y:S02]  /*4440*/  FFMA R54, R12.reuse, R33, R54 ;  /* 0x000000210c367223 */ /* 0x040fe40000000036 */
[----:B----4-:R-:W-:-:S02]  /*4450*/  FFMA R32, R12, R21, R32 ;  /* 0x000000150c207223 */ /* 0x010fc40000000020 */
[----:B-----5:R-:W-:Y:S02]  /*4460*/  FFMA R12, R12, R25, R43 ;  /* 0x000000190c0c7223 */ /* 0x020fe4000000002b */
[----:B------:R-:W3:Y:S01]  /*4470*/  LDS R43, [R42.X4+0x2e40] ;  /* 0x002e40002a2b7984 */ /* 0x000ee20000004800 */
[-C--:B------:R-:W-:Y:S02]  /*4480*/  FFMA R44, R28, R35.reuse, R44 ;  /* 0x000000231c2c7223 */ /* 0x080fe4000000002c */
[----:B------:R-:W-:Y:S02]  /*4490*/  FFMA R50, R48, R35, R50 ;  /* 0x0000002330327223 */ /* 0x000fe40000000032 */
[-C--:B------:R-:W-:Y:S01]  /*44a0*/  FFMA R29, R49, R16.reuse, R29 ;  /* 0x00000010311d7223 */ /* 0x080fe2000000001d */
[----:B------:R-:W-:Y:S01]  /*44b0*/  LDS R48, [R42.X4+0x2f60] ;  /* 0x002f60002a307984 */ /* 0x000fe20000004800 */
[-C--:B------:R-:W-:Y:S02]  /*44c0*/  FFMA R30, R33, R16.reuse, R30 ;  /* 0x00000010211e7223 */ /* 0x080fe4000000001e */
[----:B------:R-:W-:-:S02]  /*44d0*/  FFMA R47, R21, R16, R47 ;  /* 0x00000010152f7223 */ /* 0x000fc4000000002f */
[----:B------:R-:W-:Y:S02]  /*44e0*/  FFMA R59, R25, R16, R59 ;  /* 0x00000010193b7223 */ /* 0x000fe4000000003b */
[-C--:B------:R-:W-:Y:S02]  /*44f0*/  FFMA R52, R22, R13.reuse, R52 ;  /* 0x0000000d16347223 */ /* 0x080fe40000000034 */
[-C--:B0-----:R-:W-:Y:S02]  /*4500*/  FFMA R54, R26, R13.reuse, R54 ;  /* 0x0000000d1a367223 */ /* 0x081fe40000000036 */
[----:B-1----:R-:W-:Y:S02]  /*4510*/  FFMA R16, R24, R13, R32 ;  /* 0x0000000d18107223 */ /* 0x002fe40000000020 */
[-C--:B------:R-:W-:Y:S02]  /*4520*/  FFMA R53, R49, R4.reuse, R53 ;  /* 0x0000000431357223 */ /* 0x080fe40000000035 */
[----:B------:R-:W-:-:S02]  /*4530*/  FFMA R55, R33, R4, R55 ;  /* 0x0000000421377223 */ /* 0x000fc40000000037 */
[C---:B------:R-:W-:Y:S02]  /*4540*/  FFMA R44, R4.reuse, R21, R44 ;  /* 0x00000015042c7223 */ /* 0x040fe4000000002c */
[----:B------:R-:W-:Y:S02]  /*4550*/  FFMA R50, R4, R25, R50 ;  /* 0x0000001904327223 */ /* 0x000fe40000000032 */
[-C--:B------:R-:W-:Y:S01]  /*4560*/  FFMA R56, R49, R8.reuse, R56 ;  /* 0x0000000831387223 */ /* 0x080fe20000000038 */
[----:B------:R-:W0:Y:S01]  /*4570*/  LDS R4, [R42.X4+0x2f00] ;  /* 0x002f00002a047984 */ /* 0x000e220000004800 */
[-C--:B------:R-:W-:Y:S02]  /*4580*/  FFMA R57, R33, R8.reuse, R57 ;  /* 0x0000000821397223 */ /* 0x080fe40000000039 */
[-C--:B------:R-:W-:Y:S01]  /*4590*/  FFMA R46, R21, R8.reuse, R46 ;  /* 0x00000008152e7223 */ /* 0x080fe2000000002e */
[----:B------:R-:W-:Y:S01]  /*45a0*/  LDS R49, [R42.X4+0x3000] ;  /* 0x003000002a317984 */ /* 0x000fe20000004800 */
[----:B------:R-:W-:-:S02]  /*45b0*/  FFMA R51, R25, R8, R51 ;  /* 0x0000000819337223 */ /* 0x000fc40000000033 */
[----:B------:R-:W-:Y:S01]  /*45c0*/  FFMA R13, R20, R13, R12 ;  /* 0x0000000d140d7223 */ /* 0x000fe2000000000c */
[----:B------:R-:W1:Y:S04]  /*45d0*/  LDS R8, [R42.X4+0x2f20] ;  /* 0x002f20002a087984 */ /* 0x000e680000004800 */
[----:B------:R-:W4:Y:S01]  /*45e0*/  LDS R12, [R42.X4+0x2f40] ;  /* 0x002f40002a0c7984 */ /* 0x000f220000004800 */
[----:B------:R-:W-:Y:S02]  /*45f0*/  FFMA R29, R22, R17, R29 ;  /* 0x00000011161d7223 */ /* 0x000fe4000000001d */
[C---:B------:R-:W-:Y:S01]  /*4600*/  FFMA R21, R26.reuse, R5, R55 ;  /* 0x000000051a157223 */ /* 0x040fe20000000037 */
[----:B------:R-:W-:Y:S01]  /*4610*/  LDS.128 R32, [R41+0x41c0] ;  /* 0x0041c00029207984 */ /* 0x000fe20000000c00 */
[----:B------:R-:W-:-:S02]  /*4620*/  FFMA R30, R26, R17, R30 ;  /* 0x000000111a1e7223 */ /* 0x000fc4000000001e */
[C---:B------:R-:W-:Y:S02]  /*4630*/  FFMA R53, R22.reuse, R5, R53 ;  /* 0x0000000516357223 */ /* 0x040fe40000000035 */
[-C--:B------:R-:W-:Y:S02]  /*4640*/  FFMA R56, R22, R9.reuse, R56 ;  /* 0x0000000916387223 */ /* 0x080fe40000000038 */
[----:B------:R-:W-:Y:S02]  /*4650*/  FFMA R57, R26, R9, R57 ;  /* 0x000000091a397223 */ /* 0x000fe40000000039 */
[----:B--2---:R-:W-:Y:S02]  /*4660*/  FFMA R55, R23, R14, R54 ;  /* 0x0000000e17377223 */ /* 0x004fe40000000036 */
[C---:B------:R-:W-:Y:S02]  /*4670*/  FFMA R44, R24.reuse, R5, R44 ;  /* 0x00000005182c7223 */ /* 0x040fe4000000002c */
[----:B------:R-:W-:-:S02]  /*4680*/  FFMA R46, R24, R9, R46 ;  /* 0x00000009182e7223 */ /* 0x000fc4000000002e */
[----:B------:R-:W-:Y:S02]  /*4690*/  FFMA R47, R24, R17, R47 ;  /* 0x00000011182f7223 */ /* 0x000fe4000000002f */
[C---:B------:R-:W-:Y:S02]  /*46a0*/  FFMA R50, R20.reuse, R5, R50 ;  /* 0x0000000514327223 */ /* 0x040fe40000000032 */
[C---:B------:R-:W-:Y:S01]  /*46b0*/  FFMA R51, R20.reuse, R9, R51 ;  /* 0x0000000914337223 */ /* 0x040fe20000000033 */
[----:B------:R-:W-:Y:S01]  /*46c0*/  LDS R5, [R42.X4+0x3040] ;  /* 0x003040002a057984 */ /* 0x000fe20000004800 */
[----:B------:R-:W-:Y:S02]  /*46d0*/  FFMA R59, R20, R17, R59 ;  /* 0x00000011143b7223 */ /* 0x000fe4000000003b */
[C---:B------:R-:W-:Y:S01]  /*46e0*/  FFMA R52, R27.reuse, R14, R52 ;  /* 0x0000000e1b347223 */ /* 0x040fe20000000034 */
[----:B------:R-:W-:Y:S01]  /*46f0*/  LDS R17, [R42.X4+0x3020] ;  /* 0x003020002a117984 */ /* 0x000fe20000004800 */
[----:B------:R-:W-:-:S02]  /*4700*/  FFMA R53, R27, R6, R53 ;  /* 0x000000061b357223 */ /* 0x000fc40000000035 */
[C---:B------:R-:W-:Y:S01]  /*4710*/  FFMA R56, R27.reuse, R10, R56 ;  /* 0x0000000a1b387223 */ /* 0x040fe20000000038 */
[----:B------:R-:W-:Y:S01]  /*4720*/  LDS R9, [R42.X4+0x3060] ;  /* 0x003060002a097984 */ /* 0x000fe20000004800 */
[----:B------:R-:W-:Y:S02]  /*4730*/  FFMA R58, R27, R18, R29 ;  /* 0x000000121b3a7223 */ /* 0x000fe4000000001d */
[C---:B------:R-:W-:Y:S01]  /*4740*/  FFMA R54, R23.reuse, R6, R21 ;  /* 0x0000000617367223 */ /* 0x040fe20000000015 */
[----:B------:R-:W2:Y:S01]  /*4750*/  LDS.128 R24, [R41+0x40c0] ;  /* 0x0040c00029187984 */ /* 0x000ea20000000c00 */
[C---:B------:R-:W-:Y:S02]  /*4760*/  FFMA R57, R23.reuse, R10, R57 ;  /* 0x0000000a17397223 */ /* 0x040fe40000000039 */
[----:B------:R-:W-:Y:S02]  /*4770*/  FFMA R60, R23, R18, R30 ;  /* 0x00000012173c7223 */ /* 0x000fe4000000001e */
[----:B------:R-:W5:Y:S04]  /*4780*/  LDS.128 R20, [R41+0x42c0] ;  /* 0x0042c00029147984 */ /* 0x000f680000000c00 */
[----:B------:R-:W2:Y:S01]  /*4790*/  LDS.128 R28, [R41+0x43c0] ;  /* 0x0043c000291c7984 */ /* 0x000ea20000000c00 */
[----:B---3--:R-:W-:-:S02]  /*47a0*/  FFMA R46, R43, R10, R46 ;  /* 0x0000000a2b2e7223 */ /* 0x008fc4000000002e */
[----:B------:R-:W-:Y:S02]  /*47b0*/  FFMA R51, R45, R10, R51 ;  /* 0x0000000a2d337223 */ /* 0x000fe40000000033 */
[----:B------:R-:W3:Y:S01]  /*47c0*/  LDS R10, [R42.X4+0x3120] ;  /* 0x003120002a0a7984 */ /* 0x000ee20000004800 */
[-C--:B------:R-:W-:Y:S02]  /*47d0*/  FFMA R44, R43, R6.reuse, R44 ;  /* 0x000000062b2c7223 */ /* 0x080fe4000000002c */
[----:B------:R-:W-:Y:S02]  /*47e0*/  FFMA R50, R45, R6, R50 ;  /* 0x000000062d327223 */ /* 0x000fe40000000032 */
[----:B------:R-:W2:Y:S01]  /*47f0*/  LDS R6, [R42.X4+0x3100] ;  /* 0x003100002a067984 */ /* 0x000ea20000004800 */
[C---:B------:R-:W-:Y:S02]  /*4800*/  FFMA R16, R43.reuse, R14, R16 ;  /* 0x0000000e2b107223 */ /* 0x040fe40000000010 */
[----:B------:R-:W-:-:S02]  /*4810*/  FFMA R47, R43, R18, R47 ;  /* 0x000000122b2f7223 */ /* 0x000fc4000000002f */
[----:B------:R-:W-:Y:S02]  /*4820*/  FFMA R43, R45, R14, R13 ;  /* 0x0000000e2d2b7223 */ /* 0x000fe4000000000d */
[C---:B0-----:R-:W-:Y:S02]  /*4830*/  FFMA R52, R4.reuse, R15, R52 ;  /* 0x0000000f04347223 */ /* 0x041fe40000000034 */
[C---:B------:R-:W-:Y:S02]  /*4840*/  FFMA R53, R4.reuse, R7, R53 ;  /* 0x0000000704357223 */ /* 0x040fe40000000035 */
[C---:B------:R-:W-:Y:S02]  /*4850*/  FFMA R56, R4.reuse, R11, R56 ;  /* 0x0000000b04387223 */ /* 0x040fe40000000038 */
[----:B------:R-:W-:Y:S02]  /*4860*/  FFMA R13, R4, R19, R58 ;  /* 0x00000013040d7223 */ /* 0x000fe4000000003a */
[C---:B-1----:R-:W-:Y:S01]  /*4870*/  FFMA R55, R8.reuse, R15, R55 ;  /* 0x0000000f08377223 */ /* 0x042fe20000000037 */
[----:B------:R-:W-:Y:S01]  /*4880*/  LDS R4, [R42.X4+0x3160] ;  /* 0x003160002a047984 */ /* 0x000fe20000004800 */
[----:B------:R-:W-:-:S02]  /*4890*/  FFMA R54, R8, R7, R54 ;  /* 0x0000000708367223 */ /* 0x000fc40000000036 */
[C---:B------:R-:W-:Y:S02]  /*48a0*/  FFMA R57, R8.reuse, R11, R57 ;  /* 0x0000000b08397223 */ /* 0x040fe40000000039 */
[----:B------:R-:W-:Y:S02]  /*48b0*/  FFMA R14, R8, R19, R60 ;  /* 0x00000013080e7223 */ /* 0x000fe4000000003c */
[C---:B----4-:R-:W-:Y:S01]  /*48c0*/  FFMA R44, R12.reuse, R7, R44 ;  /* 0x000000070c2c7223 */ /* 0x050fe2000000002c */
[----:B------:R-:W0:Y:S01]  /*48d0*/  LDS R8, [R42.X4+0x3140] ;  /* 0x003140002a087984 */ /* 0x000e220000004800 */
[----:B------:R-:W-:Y:S02]  /*48e0*/  FFMA R46, R12, R11, R46 ;  /* 0x0000000b0c2e7223 */ /* 0x000fe4000000002e */
[C---:B------:R-:W-:Y:S02]  /*48f0*/  FFMA R50, R48.reuse, R7, R50 ;  /* 0x0000000730327223 */ /* 0x040fe40000000032 */
[----:B------:R-:W-:Y:S01]  /*4900*/  FFMA R51, R48, R11, R51 ;  /* 0x0000000b30337223 */ /* 0x000fe20000000033 */
[----:B------:R-:W-:Y:S01]  /*4910*/  LDS R7, [R42.X4+0x3220] ;  /* 0x003220002a077984 */ /* 0x000fe20000004800 */
[----:B------:R-:W-:-:S03]  /*4920*/  FFMA R59, R45, R18, R59 ;  /* 0x000000122d3b7223 */ /* 0x000fc6000000003b */
[----:B------:R-:W1:Y:S01]  /*4930*/  LDS R11, [R42.X4+0x3200] ;  /* 0x003200002a0b7984 */ /* 0x000e620000004800 */
[C---:B------:R-:W-:Y:S02]  /*4940*/  FFMA R16, R12.reuse, R15, R16 ;  /* 0x0000000f0c107223 */ /* 0x040fe40000000010 */
[----:B------:R-:W-:Y:S01]  /*4950*/  FFMA R47, R12, R19, R47 ;  /* 0x000000130c2f7223 */ /* 0x000fe2000000002f */
[----:B------:R-:W-:Y:S01]  /*4960*/  LDS R45, [R42.X4+0x3260] ;  /* 0x003260002a2d7984 */ /* 0x000fe20000004800 */
[C---:B------:R-:W-:Y:S02]  /*4970*/  FFMA R12, R48.reuse, R15, R43 ;  /* 0x0000000f300c7223 */ /* 0x040fe4000000002b */
[----:B------:R-:W-:Y:S01]  /*4980*/  FFMA R59, R48, R19, R59 ;  /* 0x00000013303b7223 */ /* 0x000fe2000000003b */
[----:B------:R-:W4:Y:S01]  /*4990*/  LDS R43, [R42.X4+0x3240] ;  /* 0x003240002a2b7984 */ /* 0x000f220000004800 */
[C---:B--2---:R-:W-:Y:S02]  /*49a0*/  FFMA R52, R24.reuse, R49, R52 ;  /* 0x0000003118347223 */ /* 0x044fe40000000034 */
[C---:B------:R-:W-:Y:S01]  /*49b0*/  FFMA R55, R24.reuse, R17, R55 ;  /* 0x0000001118377223 */ /* 0x040fe20000000037 */
[----:B------:R-:W-:Y:S01]  /*49c0*/  LDS R48, [R42.X4+0x3360] ;  /* 0x003360002a307984 */ /* 0x000fe20000004800 */
[----:B------:R-:W-:-:S02]  /*49d0*/  FFMA R16, R24, R5, R16 ;  /* 0x0000000518107223 */ /* 0x000fc40000000010 */
[----:B------:R-:W-:Y:S02]  /*49e0*/  FFMA R12, R24, R9, R12 ;  /* 0x00000009180c7223 */ /* 0x000fe4000000000c */
[-C--:B-----5:R-:W-:Y:S01]  /*49f0*/  FFMA R56, R49, R20.reuse, R56 ;  /* 0x0000001431387223 */ /* 0x0a0fe20000000038 */
[----:B------:R-:W-:Y:S01]  /*4a00*/  LDS R24, [R42.X4+0x3320] ;  /* 0x003320002a187984 */ /* 0x000fe20000004800 */
[-C--:B------:R-:W-:Y:S02]  /*4a10*/  FFMA R57, R17, R20.reuse, R57 ;  /* 0x0000001411397223 */ /* 0x080fe40000000039 */
[-C--:B------:R-:W-:Y:S02]  /*4a20*/  FFMA R46, R5, R20.reuse, R46 ;  /* 0x00000014052e7223 */ /* 0x080fe4000000002e */
[----:B------:R-:W-:Y:S02]  /*4a30*/  FFMA R51, R9, R20, R51 ;  /* 0x0000001409337223 */ /* 0x000fe40000000033 */
[-C--:B------:R-:W-:Y:S01]  /*4a40*/  FFMA R13, R49, R28.reuse, R13 ;  /* 0x0000001c310d7223 */ /* 0x080fe2000000000d */
[----:B------:R-:W2:Y:S01]  /*4a50*/  LDS R20, [R42.X4+0x3300] ;  /* 0x003300002a147984 */ /* 0x000ea20000004800 */
[----:B------:R-:W-:-:S02]  /*4a60*/  FFMA R14, R17, R28, R14 ;  /* 0x0000001c110e7223 */ /* 0x000fc4000000000e */
[-C--:B------:R-:W-:Y:S02]  /*4a70*/  FFMA R47, R5, R28.reuse, R47 ;  /* 0x0000001c052f7223 */ /* 0x080fe4000000002f */
[----:B------:R-:W-:Y:S02]  /*4a80*/  FFMA R59, R9, R28, R59 ;  /* 0x0000001c093b7223 */ /* 0x000fe4000000003b */
[----:B------:R-:W5:Y:S01]  /*4a90*/  LDS R28, [R42.X4+0x3340] ;  /* 0x003340002a1c7984 */ /* 0x000f620000004800 */
[-C--:B------:R-:W-:Y:S02]  /*4aa0*/  FFMA R54, R17, R32.reuse, R54 ;  /* 0x0000002011367223 */ /* 0x080fe40000000036 */
[----:B------:R-:W-:Y:S02]  /*4ab0*/  FFMA R53, R49, R32, R53 ;  /* 0x0000002031357223 */ /* 0x000fe40000000035 */
[----:B------:R-:W-:Y:S01]  /*4ac0*/  FFMA R44, R32, R5, R44 ;  /* 0x00000005202c7223 */ /* 0x000fe2000000002c */
[----:B------:R-:W-:Y:S01]  /*4ad0*/  LDS R49, [R42.X4+0x3400] ;  /* 0x003400002a317984 */ /* 0x000fe20000004800 */
[----:B---3--:R-:W-:-:S02]  /*4ae0*/  FFMA R55, R10, R25, R55 ;  /* 0x000000190a377223 */ /* 0x008fc40000000037 */
[C---:B------:R-:W-:Y:S02]  /*4af0*/  FFMA R5, R10.reuse, R33, R54 ;  /* 0x000000210a057223 */ /* 0x040fe40000000036 */
[C---:B------:R-:W-:Y:S02]  /*4b00*/  FFMA R57, R10.reuse, R21, R57 ;  /* 0x000000150a397223 */ /* 0x040fe40000000039 */
[----:B------:R-:W-:Y:S02]  /*4b10*/  FFMA R10, R10, R29, R14 ;  /* 0x0000001d0a0a7223 */ /* 0x000fe4000000000e */
[----:B------:R-:W-:Y:S02]  /*4b20*/  FFMA R50, R32, R9, R50 ;  /* 0x0000000920327223 */ /* 0x000fe40000000032 */
[C---:B------:R-:W-:Y:S02]  /*4b30*/  FFMA R52, R6.reuse, R25, R52 ;  /* 0x0000001906347223 */ /* 0x040fe40000000034 */
[----:B------:R-:W-:-:S02]  /*4b40*/  FFMA R53, R6, R33, R53 ;  /* 0x0000002106357223 */ /* 0x000fc40000000035 */
[C---:B------:R-:W-:Y:S02]  /*4b50*/  FFMA R56, R6.reuse, R21, R56 ;  /* 0x0000001506387223 */ /* 0x040fe40000000038 */
[----:B------:R-:W-:Y:S02]  /*4b60*/  FFMA R13, R6, R29, R13 ;  /* 0x0000001d060d7223 */ /* 0x000fe4000000000d */
[C---:B0-----:R-:W-:Y:S02]  /*4b70*/  FFMA R32, R8.reuse, R25, R16 ;  /* 0x0000001908207223 */ /* 0x041fe40000000010 */
[C---:B------:R-:W-:Y:S01]  /*4b80*/  FFMA R44, R8.reuse, R33, R44 ;  /* 0x00000021082c7223 */ /* 0x040fe2000000002c */
[----:B------:R-:W-:Y:S01]  /*4b90*/  LDS.128 R16, [R41+0x40d0] ;  /* 0x0040d00029107984 */ /* 0x000fe20000000c00 */
[C---:B------:R-:W-:Y:S02]  /*4ba0*/  FFMA R46, R8.reuse, R21, R46 ;  /* 0x00000015082e7223 */ /* 0x040fe4000000002e */
[----:B------:R-:W-:-:S02]  /*4bb0*/  FFMA R47, R8, R29, R47 ;  /* 0x0000001d082f7223 */ /* 0x000fc4000000002f */
[C---:B------:R-:W-:Y:S02]  /*4bc0*/  FFMA R50, R4.reuse, R33, R50 ;  /* 0x0000002104327223 */ /* 0x040fe40000000032 */
[C---:B------:R-:W-:Y:S01]  /*4bd0*/  FFMA R51, R4.reuse, R21, R51 ;  /* 0x0000001504337223 */ /* 0x040fe20000000033 */
[----:B------:R-:W-:Y:S01]  /*4be0*/  LDS R33, [R42.X4+0x3420] ;  /* 0x003420002a217984 */ /* 0x000fe20000004800 */
[----:B------:R-:W-:Y:S02]  /*4bf0*/  FFMA R59, R4, R29, R59 ;  /* 0x0000001d043b7223 */ /* 0x000fe4000000003b */
[C---:B-1----:R-:W-:Y:S01]  /*4c00*/  FFMA R52, R11.reuse, R26, R52 ;  /* 0x0000001a0b347223 */ /* 0x042fe20000000034 */
[----:B------:R-:W-:Y:S01]  /*4c10*/  LDS R21, [R42.X4+0x3440] ;  /* 0x003440002a157984 */ /* 0x000fe20000004800 */
[C---:B------:R-:W-:Y:S02]  /*4c20*/  FFMA R53, R11.reuse, R34, R53 ;  /* 0x000000220b357223 */ /* 0x040fe40000000035 */
[C---:B------:R-:W-:Y:S01]  /*4c30*/  FFMA R56, R11.reuse, R22, R56 ;  /* 0x000000160b387223 */ /* 0x040fe20000000038 */
[----:B------:R-:W-:Y:S01]  /*4c40*/  LDS R29, [R42.X4+0x3460] ;  /* 0x003460002a1d7984 */ /* 0x000fe20000004800 */
[----:B------:R-:W-:-:S02]  /*4c50*/  FFMA R58, R11, R30, R13 ;  /* 0x0000001e0b3a7223 */ /* 0x000fc4000000000d */
[C---:B------:R-:W-:Y:S02]  /*4c60*/  FFMA R60, R7.reuse, R30, R10 ;  /* 0x0000001e073c7223 */ /* 0x040fe4000000000a */
[----:B------:R-:W0:Y:S01]  /*4c70*/  LDS.128 R8, [R41+0x43d0] ;  /* 0x0043d00029087984 */ /* 0x000e220000000c00 */
[C---:B------:R-:W-:Y:S02]  /*4c80*/  FFMA R54, R7.reuse, R26, R55 ;  /* 0x0000001a07367223 */ /* 0x040fe40000000037 */
[----:B------:R-:W-:Y:S02]  /*4c90*/  FFMA R25, R4, R25, R12 ;  /* 0x0000001904197223 */ /* 0x000fe4000000000c */
[C---:B------:R-:W-:Y:S01]  /*4ca0*/  FFMA R55, R7.reuse, R34, R5 ;  /* 0x0000002207377223 */ /* 0x040fe20000000005 */
[----:B------:R-:W1:Y:S01]  /*4cb0*/  LDS.128 R12, [R41+0x41d0] ;  /* 0x0041d000290c7984 */ /* 0x000e620000000c00 */
[----:B------:R-:W-:-:S03]  /*4cc0*/  FFMA R57, R7, R22, R57 ;  /* 0x0000001607397223 */ /* 0x000fc60000000039 */
[----:B------:R-:W3:Y:S01]  /*4cd0*/  LDS.128 R4, [R41+0x42d0] ;  /* 0x0042d00029047984 */ /* 0x000ee20000000c00 */
[C---:B----4-:R-:W-:Y:S02]  /*4ce0*/  FFMA R32, R43.reuse, R26, R32 ;  /* 0x0000001a2b207223 */ /* 0x050fe40000000020 */
[C---:B------:R-:W-:Y:S02]  /*4cf0*/  FFMA R44, R43.reuse, R34, R44 ;  /* 0x000000222b2c7223 */ /* 0x040fe4000000002c */
[C---:B------:R-:W-:Y:S02]  /*4d00*/  FFMA R46, R43.reuse, R22, R46 ;  /* 0x000000162b2e7223 */ /* 0x040fe4000000002e */
[----:B------:R-:W-:Y:S02]  /*4d10*/  FFMA R47, R43, R30, R47 ;  /* 0x0000001e2b2f7223 */ /* 0x000fe4000000002f */
[C---:B------:R-:W-:Y:S02]  /*4d20*/  FFMA R43, R45.reuse, R26, R25 ;  /* 0x0000001a2d2b7223 */ /* 0x040fe40000000019 */
[C---:B------:R-:W-:Y:S01]  /*4d30*/  FFMA R51, R45.reuse, R22, R51 ;  /* 0x000000162d337223 */ /* 0x040fe20000000033 */
[----:B------:R-:W-:Y:S01]  /*4d40*/  LDS R26, [R42.X4+0x3520] ;  /* 0x003520002a1a7984 */ /* 0x000fe20000004800 */
[----:B------:R-:W-:-:S03]  /*4d50*/  FFMA R50, R45, R34, R50 ;  /* 0x000000222d327223 */ /* 0x000fc60000000032 */
[----:B------:R-:W4:Y:S01]  /*4d60*/  LDS R22, [R42.X4+0x3500] ;  /* 0x003500002a167984 */ /* 0x000f220000004800 */
[----:B------:R-:W-:Y:S02]  /*4d70*/  FFMA R59, R45, R30, R59 ;  /* 0x0000001e2d3b7223 */ /* 0x000fe4000000003b */
[----:B--2---:R-:W-:Y:S01]  /*4d80*/  FFMA R56, R20, R23, R56 ;  /* 0x0000001714387223 */ /* 0x004fe20000000038 */
[----:B------:R-:W-:Y:S01]  /*4d90*/  LDS R45, [R42.X4+0x3660] ;  /* 0x003660002a2d7984 */ /* 0x000fe20000004800 */
[C---:B------:R-:W-:Y:S02]  /*4da0*/  FFMA R54, R24.reuse, R27, R54 ;  /* 0x0000001b18367223 */ /* 0x040fe40000000036 */
[C---:B------:R-:W-:Y:S02]  /*4db0*/  FFMA R55, R24.reuse, R35, R55 ;  /* 0x0000002318377223 */ /* 0x040fe40000000037 */
[C---:B------:R-:W-:Y:S02]  /*4dc0*/  FFMA R57, R24.reuse, R23, R57 ;  /* 0x0000001718397223 */ /* 0x040fe40000000039 */
[----:B------:R-:W-:-:S02]  /*4dd0*/  FFMA R30, R24, R31, R60 ;  /* 0x0000001f181e7223 */ /* 0x000fc4000000003c */
[-C--:B-----5:R-:W-:Y:S01]  /*4de0*/  FFMA R46, R28, R23.reuse, R46 ;  /* 0x000000171c2e7223 */ /* 0x0a0fe2000000002e */
[----:B------:R-:W2:Y:S01]  /*4df0*/  LDS R24, [R42.X4+0x3540] ;  /* 0x003540002a187984 */ /* 0x000ea20000004800 */
[----:B------:R-:W-:Y:S02]  /*4e00*/  FFMA R51, R48, R23, R51 ;  /* 0x0000001730337223 */ /* 0x000fe40000000033 */
[C---:B------:R-:W-:Y:S01]  /*4e10*/  FFMA R52, R20.reuse, R27, R52 ;  /* 0x0000001b14347223 */ /* 0x040fe20000000034 */
[----:B------:R-:W5:Y:S01]  /*4e20*/  LDS R23, [R42.X4+0x3600] ;  /* 0x003600002a177984 */ /* 0x000f620000004800 */
        /* <DEDUP_REMOVED lines=8> */
[-C--:B------:R-:W-:Y:S02]  /*4eb0*/  FFMA R32, R28, R27.reuse, R32 ;  /* 0x0000001b1c207223 */ /* 0x080fe40000000020 */
[----:B------:R-:W-:Y:S02]  /*4ec0*/  FFMA R27, R48, R27, R43 ;  /* 0x0000001b301b7223 */ /* 0x000fe4000000002b */
[----:B------:R-:W2:Y:S01]  /*4ed0*/  LDS R43, [R42.X4+0x3640] ;  /* 0x003640002a2b7984 */ /* 0x000ea20000004800 */
[----:B0-----:R-:W-:-:S02]  /*4ee0*/  FFMA R25, R49, R8, R25 ;  /* 0x0000000831197223 */ /* 0x001fc40000000019 */
[-C--:B------:R-:W-:Y:S01]  /*4ef0*/  FFMA R30, R33, R8.reuse, R30 ;  /* 0x00000008211e7223 */ /* 0x080fe2000000001e */
[----:B------:R-:W-:Y:S01]  /*4f00*/  LDS R48, [R42.X4+0x3760] ;  /* 0x003760002a307984 */ /* 0x000fe20000004800 */
[-C--:B------:R-:W-:Y:S02]  /*4f10*/  FFMA R47, R21, R8.reuse, R47 ;  /* 0x00000008152f7223 */ /* 0x080fe4000000002f */
[----:B------:R-:W-:Y:S02]  /*4f20*/  FFMA R59, R29, R8, R59 ;  /* 0x000000081d3b7223 */ /* 0x000fe4000000003b */
[----:B------:R-:W0:Y:S01]  /*4f30*/  LDS R8, [R42.X4+0x3700] ;  /* 0x003700002a087984 */ /* 0x000e220000004800 */
[C---:B------:R-:W-:Y:S02]  /*4f40*/  FFMA R52, R16.reuse, R49, R52 ;  /* 0x0000003110347223 */ /* 0x040fe40000000034 */
[----:B------:R-:W-:Y:S02]  /*4f50*/  FFMA R54, R16, R33, R54 ;  /* 0x0000002110367223 */ /* 0x000fe40000000036 */
[----:B-1----:R-:W-:-:S02]  /*4f60*/  FFMA R53, R49, R12, R53 ;  /* 0x0000000c31357223 */ /* 0x002fc40000000035 */
[----:B------:R-:W-:Y:S02]  /*4f70*/  FFMA R55, R33, R12, R55 ;  /* 0x0000000c21377223 */ /* 0x000fe40000000037 */
[-C--:B---3--:R-:W-:Y:S02]  /*4f80*/  FFMA R56, R49, R4.reuse, R56 ;  /* 0x0000000431387223 */ /* 0x088fe40000000038 */
[-C--:B------:R-:W-:Y:S02]  /*4f90*/  FFMA R34, R33, R4.reuse, R57 ;  /* 0x0000000421227223 */ /* 0x080fe40000000039 */
[C---:B------:R-:W-:Y:S02]  /*4fa0*/  FFMA R44, R12.reuse, R21, R44 ;  /* 0x000000150c2c7223 */ /* 0x040fe4000000002c */
[----:B------:R-:W-:Y:S02]  /*4fb0*/  FFMA R50, R12, R29, R50 ;  /* 0x0000001d0c327223 */ /* 0x000fe40000000032 */
[-C--:B------:R-:W-:Y:S01]  /*4fc0*/  FFMA R46, R21, R4.reuse, R46 ;  /* 0x00000004152e7223 */ /* 0x080fe2000000002e */
[----:B------:R-:W-:Y:S01]  /*4fd0*/  LDS R12, [R42.X4+0x3740] ;  /* 0x003740002a0c7984 */ /* 0x000fe20000004800 */
[----:B------:R-:W-:-:S02]  /*4fe0*/  FFMA R51, R29, R4, R51 ;  /* 0x000000041d337223 */ /* 0x000fc40000000033 */
[C---:B------:R-:W-:Y:S01]  /*4ff0*/  FFMA R28, R16.reuse, R21, R32 ;  /* 0x00000015101c7223 */ /* 0x040fe20000000020 */
[----:B------:R-:W1:Y:S01]  /*5000*/  LDS R4, [R42.X4+0x3720] ;  /* 0x003720002a047984 */ /* 0x000e620000004800 */
[----:B------:R-:W-:Y:S02]  /*5010*/  FFMA R27, R16, R29, R27 ;  /* 0x0000001d101b7223 */ /* 0x000fe4000000001b */
[C---:B----4-:R-:W-:Y:S02]  /*5020*/  FFMA R21, R22.reuse, R17, R52 ;  /* 0x0000001116157223 */ /* 0x050fe40000000034 */
[C---:B------:R-:W-:Y:S02]  /*5030*/  FFMA R29, R22.reuse, R13, R53 ;  /* 0x0000000d161d7223 */ /* 0x040fe40000000035 */
[C---:B------:R-:W-:Y:S02]  /*5040*/  FFMA R56, R22.reuse, R5, R56 ;  /* 0x0000000516387223 */ /* 0x040fe40000000038 */
[----:B------:R-:W-:-:S02]  /*5050*/  FFMA R25, R22, R9, R25 ;  /* 0x0000000916197223 */ /* 0x000fc40000000019 */
[C---:B------:R-:W-:Y:S02]  /*5060*/  FFMA R32, R26.reuse, R17, R54 ;  /* 0x000000111a207223 */ /* 0x040fe40000000036 */
[C---:B------:R-:W-:Y:S02]  /*5070*/  FFMA R33, R26.reuse, R13, R55 ;  /* 0x0000000d1a217223 */ /* 0x040fe40000000037 */
[C---:B------:R-:W-:Y:S02]  /*5080*/  FFMA R34, R26.reuse, R5, R34 ;  /* 0x000000051a227223 */ /* 0x040fe40000000022 */
[----:B------:R-:W-:Y:S02]  /*5090*/  FFMA R49, R26, R9, R30 ;  /* 0x000000091a317223 */ /* 0x000fe4000000001e */
[----:B--2---:R-:W-:Y:S02]  /*50a0*/  FFMA R16, R24, R17, R28 ;  /* 0x0000001118107223 */ /* 0x004fe4000000001c */
[----:B-----5:R-:W-:-:S02]  /*50b0*/  FFMA R57, R23, R6, R56 ;  /* 0x0000000617397223 */ /* 0x020fc40000000038 */
[C---:B------:R-:W-:Y:S02]  /*50c0*/  FFMA R44, R24.reuse, R13, R44 ;  /* 0x0000000d182c7223 */ /* 0x040fe4000000002c */
[C---:B------:R-:W-:Y:S02]  /*50d0*/  FFMA R46, R24.reuse, R5, R46 ;  /* 0x00000005182e7223 */ /* 0x040fe4000000002e */
[----:B------:R-:W-:Y:S02]  /*50e0*/  FFMA R47, R24, R9, R47 ;  /* 0x00000009182f7223 */ /* 0x000fe4000000002f */
[C---:B------:R-:W-:Y:S02]  /*50f0*/  FFMA R17, R20.reuse, R17, R27 ;  /* 0x0000001114117223 */ /* 0x040fe4000000001b */
[C---:B------:R-:W-:Y:S02]  /*5100*/  FFMA R50, R20.reuse, R13, R50 ;  /* 0x0000000d14327223 */ /* 0x040fe40000000032 */
[C---:B------:R-:W-:Y:S01]  /*5110*/  FFMA R52, R20.reuse, R5, R51 ;  /* 0x0000000514347223 */ /* 0x040fe20000000033 */
[----:B------:R-:W-:Y:S01]  /*5120*/  LDS R13, [R42.X4+0x3840] ;  /* 0x003840002a0d7984 */ /* 0x000fe20000004800 */
[----:B------:R-:W-:-:S02]  /*5130*/  FFMA R59, R20, R9, R59 ;  /* 0x00000009143b7223 */ /* 0x000fc4000000003b */
[C---:B------:R-:W-:Y:S01]  /*5140*/  FFMA R53, R23.reuse, R18, R21 ;  /* 0x0000001217357223 */ /* 0x040fe20000000015 */
[----:B------:R-:W-:Y:S01]  /*5150*/  LDS R51, [R42.X4+0x3800] ;  /* 0x003800002a337984 */ /* 0x000fe20000004800 */
[C---:B------:R-:W-:Y:S02]  /*5160*/  FFMA R54, R23.reuse, R14, R29 ;  /* 0x0000000e17367223 */ /* 0x040fe4000000001d */
[----:B------:R-:W-:Y:S01]  /*5170*/  FFMA R60, R23, R10, R25 ;  /* 0x0000000a173c7223 */ /* 0x000fe20000000019 */
[----:B------:R-:W-:Y:S01]  /*5180*/  LDS.128 R28, [R41+0x42e0] ;  /* 0x0042e000291c7984 */ /* 0x000fe20000000c00 */
[C---:B------:R-:W-:Y:S02]  /*5190*/  FFMA R56, R35.reuse, R18, R32 ;  /* 0x0000001223387223 */ /* 0x040fe40000000020 */
[C---:B------:R-:W-:Y:S01]  /*51a0*/  FFMA R55, R35.reuse, R14, R33 ;  /* 0x0000000e23377223 */ /* 0x040fe20000000021 */
[----:B------:R-:W2:Y:S01]  /*51b0*/  LDS.128 R20, [R41+0x40e0] ;  /* 0x0040e00029147984 */ /* 0x000ea20000000c00 */
[----:B------:R-:W-:-:S02]  /*51c0*/  FFMA R58, R35, R6, R34 ;  /* 0x00000006233a7223 */ /* 0x000fc40000000022 */
[----:B------:R-:W-:Y:S01]  /*51d0*/  FFMA R49, R35, R10, R49 ;  /* 0x0000000a23317223 */ /* 0x000fe20000000031 */
[----:B------:R-:W3:Y:S04]  /*51e0*/  LDS.128 R24, [R41+0x41e0] ;  /* 0x0041e00029187984 */ /* 0x000ee80000000c00 */
[----:B------:R-:W4:Y:S01]  /*51f0*/  LDS.128 R32, [R41+0x43e0] ;  /* 0x0043e00029207984 */ /* 0x000f220000000c00 */
[-C--:B------:R-:W-:Y:S02]  /*5200*/  FFMA R46, R43, R6.reuse, R46 ;  /* 0x000000062b2e7223 */ /* 0x080fe4000000002e */
[----:B------:R-:W-:Y:S01]  /*5210*/  FFMA R52, R45, R6, R52 ;  /* 0x000000062d347223 */ /* 0x000fe20000000034 */
[----:B------:R-:W5:Y:S01]  /*5220*/  LDS R5, [R42.X4+0x3820] ;  /* 0x003820002a057984 */ /* 0x000f620000004800 */
[----:B------:R-:W-:-:S02]  /*5230*/  FFMA R44, R43, R14, R44 ;  /* 0x0000000e2b2c7223 */ /* 0x000fc4000000002c */
[----:B------:R-:W-:Y:S01]  /*5240*/  FFMA R50, R45, R14, R50 ;  /* 0x0000000e2d327223 */ /* 0x000fe20000000032 */
[----:B------:R-:W2:Y:S01]  /*5250*/  LDS R6, [R42.X4+0x3900] ;  /* 0x003900002a067984 */ /* 0x000ea20000004800 */
[C---:B0-----:R-:W-:Y:S02]  /*5260*/  FFMA R53, R8.reuse, R19, R53 ;  /* 0x0000001308357223 */ /* 0x041fe40000000035 */
[C---:B------:R-:W-:Y:S01]  /*5270*/  FFMA R54, R8.reuse, R15, R54 ;  /* 0x0000000f08367223 */ /* 0x040fe20000000036 */
[----:B------:R-:W0:Y:S01]  /*5280*/  LDS R9, [R42.X4+0x3860] ;  /* 0x003860002a097984 */ /* 0x000e220000004800 */
[C---:B------:R-:W-:Y:S02]  /*5290*/  FFMA R57, R8.reuse, R7, R57 ;  /* 0x0000000708397223 */ /* 0x040fe40000000039 */
[----:B------:R-:W-:Y:S02]  /*52a0*/  FFMA R14, R8, R11, R60 ;  /* 0x0000000b080e7223 */ /* 0x000fe4000000003c */
[----:B------:R-:W0:Y:S01]  /*52b0*/  LDS R8, [R42.X4+0x3940] ;  /* 0x003940002a087984 */ /* 0x000e220000004800 */
[----:B------:R-:W-:-:S02]  /*52c0*/  FFMA R16, R43, R18, R16 ;  /* 0x000000122b107223 */ /* 0x000fc40000000010 */
[----:B------:R-:W-:Y:S02]  /*52d0*/  FFMA R47, R43, R10, R47 ;  /* 0x0000000a2b2f7223 */ /* 0x000fe4000000002f */
[C---:B------:R-:W-:Y:S02]  /*52e0*/  FFMA R18, R45.reuse, R18, R17 ;  /* 0x000000122d127223 */ /* 0x040fe40000000011 */
[----:B------:R-:W-:Y:S02]  /*52f0*/  FFMA R59, R45, R10, R59 ;  /* 0x0000000a2d3b7223 */ /* 0x000fe4000000003b */
[----:B------:R-:W0:Y:S01]  /*5300*/  LDS R10, [R42.X4+0x3920] ;  /* 0x003920002a0a7984 */ /* 0x000e220000004800 */
[C---:B-1----:R-:W-:Y:S02]  /*5310*/  FFMA R56, R4.reuse, R19, R56 ;  /* 0x0000001304387223 */ /* 0x042fe40000000038 */
[C---:B------:R-:W-:Y:S02]  /*5320*/  FFMA R55, R4.reuse, R15, R55 ;  /* 0x0000000f04377223 */ /* 0x040fe40000000037 */
[----:B------:R-:W-:-:S02]  /*5330*/  FFMA R58, R4, R7, R58 ;  /* 0x00000007043a7223 */ /* 0x000fc4000000003a */
[----:B------:R-:W-:Y:S02]  /*5340*/  FFMA R17, R4, R11, R49 ;  /* 0x0000000b04117223 */ /* 0x000fe40000000031 */
[-C--:B------:R-:W-:Y:S01]  /*5350*/  FFMA R46, R12, R7.reuse, R46 ;  /* 0x000000070c2e7223 */ /* 0x080fe2000000002e */
[----:B------:R-:W1:Y:S01]  /*5360*/  LDS R4, [R42.X4+0x3960] ;  /* 0x003960002a047984 */ /* 0x000e620000004800 */
[----:B------:R-:W-:-:S03]  /*5370*/  FFMA R52, R48, R7, R52 ;  /* 0x0000000730347223 */ /* 0x000fc60000000034 */
[----:B------:R-:W0:Y:S01]  /*5380*/  LDS R7, [R42.X4+0x3a00] ;  /* 0x003a00002a077984 */ /* 0x000e220000004800 */
[C---:B------:R-:W-:Y:S02]  /*5390*/  FFMA R16, R12.reuse, R19, R16 ;  /* 0x000000130c107223 */ /* 0x040fe40000000010 */
[C---:B------:R-:W-:Y:S02]  /*53a0*/  FFMA R44, R12.reuse, R15, R44 ;  /* 0x0000000f0c2c7223 */ /* 0x040fe4000000002c */
[----:B------:R-:W-:Y:S02]  /*53b0*/  FFMA R47, R12, R11, R47 ;  /* 0x0000000b0c2f7223 */ /* 0x000fe4000000002f */
[C---:B------:R-:W-:Y:S02]  /*53c0*/  FFMA R18, R48.reuse, R19, R18 ;  /* 0x0000001330127223 */ /* 0x040fe40000000012 */
[C---:B------:R-:W-:Y:S02]  /*53d0*/  FFMA R50, R48.reuse, R15, R50 ;  /* 0x0000000f30327223 */ /* 0x040fe40000000032 */
[----:B------:R-:W-:Y:S01]  /*53e0*/  FFMA R59, R48, R11, R59 ;  /* 0x0000000b303b7223 */ /* 0x000fe2000000003b */
[----:B------:R-:W1:Y:S01]  /*53f0*/  LDS R15, [R42.X4+0x3a20] ;  /* 0x003a20002a0f7984 */ /* 0x000e620000004800 */
[----:B--2---:R-:W-:-:S02]  /*5400*/  FFMA R48, R20, R13, R16 ;  /* 0x0000000d14307223 */ /* 0x004fc40000000010 */
[----:B---3--:R-:W-:Y:S01]  /*5410*/  FFMA R44, R24, R13, R44 ;  /* 0x0000000d182c7223 */ /* 0x008fe2000000002c */
[----:B------:R-:W-:Y:S01]  /*5420*/  LDS R16, [R42.X4+0x3b00] ;  /* 0x003b00002a107984 */ /* 0x000fe20000004800 */
[C---:B------:R-:W-:Y:S02]  /*5430*/  FFMA R46, R13.reuse, R28, R46 ;  /* 0x0000001c0d2e7223 */ /* 0x040fe4000000002e */
[----:B----4-:R-:W-:Y:S02]  /*5440*/  FFMA R49, R13, R32, R47 ;  /* 0x000000200d317223 */ /* 0x010fe4000000002f */
[----:B------:R-:W2:Y:S01]  /*5450*/  LDS R13, [R42.X4+0x3a60] ;  /* 0x003a60002a0d7984 */ /* 0x000ea20000004800 */
[----:B------:R-:W-:Y:S02]  /*5460*/  FFMA R53, R20, R51, R53 ;  /* 0x0000003314357223 */ /* 0x000fe40000000035 */
[C---:B------:R-:W-:Y:S02]  /*5470*/  FFMA R54, R51.reuse, R24, R54 ;  /* 0x0000001833367223 */ /* 0x040fe40000000036 */
[----:B------:R-:W-:-:S02]  /*5480*/  FFMA R57, R51, R28, R57 ;  /* 0x0000001c33397223 */ /* 0x000fc40000000039 */
[-C--:B------:R-:W-:Y:S02]  /*5490*/  FFMA R14, R51, R32.reuse, R14 ;  /* 0x00000020330e7223 */ /* 0x080fe4000000000e */
[----:B-----5:R-:W-:Y:S02]  /*54a0*/  FFMA R43, R5, R32, R17 ;  /* 0x00000020052b7223 */ /* 0x020fe40000000011 */
[----:B------:R-:W3:Y:S01]  /*54b0*/  LDS R17, [R42.X4+0x3a40] ;  /* 0x003a40002a117984 */ /* 0x000ee20000004800 */
[C---:B------:R-:W-:Y:S02]  /*54c0*/  FFMA R53, R6.reuse, R21, R53 ;  /* 0x0000001506357223 */ /* 0x040fe40000000035 */
[C---:B------:R-:W-:Y:S02]  /*54d0*/  FFMA R54, R6.reuse, R25, R54 ;  /* 0x0000001906367223 */ /* 0x040fe40000000036 */
[----:B------:R-:W-:Y:S02]  /*54e0*/  FFMA R57, R6, R29, R57 ;  /* 0x0000001d06397223 */ /* 0x000fe40000000039 */
[----:B------:R-:W-:-:S02]  /*54f0*/  FFMA R12, R20, R5, R56 ;  /* 0x00000005140c7223 */ /* 0x000fc40000000038 */
[C---:B------:R-:W-:Y:S02]  /*5500*/  FFMA R55, R5.reuse, R24, R55 ;  /* 0x0000001805377223 */ /* 0x040fe40000000037 */
[----:B------:R-:W-:Y:S02]  /*5510*/  FFMA R6, R6, R33, R14 ;  /* 0x0000002106067223 */ /* 0x000fe4000000000e */
[-C--:B0-----:R-:W-:Y:S02]  /*5520*/  FFMA R20, R20, R9.reuse, R18 ;  /* 0x0000000914147223 */ /* 0x081fe40000000012 */
[----:B------:R-:W-:Y:S01]  /*5530*/  FFMA R50, R24, R9, R50 ;  /* 0x0000000918327223 */ /* 0x000fe20000000032 */
[----:B------:R-:W0:Y:S01]  /*5540*/  LDS R18, [R42.X4+0x3b20] ;  /* 0x003b20002a127984 */ /* 0x000e220000004800 */
[-C--:B------:R-:W-:Y:S02]  /*5550*/  FFMA R19, R5, R28.reuse, R58 ;  /* 0x0000001c05137223 */ /* 0x080fe4000000003a */
[C---:B------:R-:W-:Y:S01]  /*5560*/  FFMA R52, R9.reuse, R28, R52 ;  /* 0x0000001c09347223 */ /* 0x040fe20000000034 */
[----:B------:R-:W-:Y:S01]  /*5570*/  LDS R24, [R42.X4+0x3d40] ;  /* 0x003d40002a187984 */ /* 0x000fe20000004800 */
[----:B------:R-:W-:-:S02]  /*5580*/  FFMA R59, R9, R32, R59 ;  /* 0x00000020093b7223 */ /* 0x000fc4000000003b */
[C---:B------:R-:W-:Y:S01]  /*5590*/  FFMA R45, R8.reuse, R25, R44 ;  /* 0x00000019082d7223 */ /* 0x040fe2000000002c */
[----:B------:R-:W-:Y:S01]  /*55a0*/  LDS R32, [R42.X4+0x3d00] ;  /* 0x003d00002a207984 */ /* 0x000fe20000004800 */
[----:B------:R-:W-:-:S03]  /*55b0*/  FFMA R47, R8, R29, R46 ;  /* 0x0000001d082f7223 */ /* 0x000fc6000000002e */
[----:B------:R-:W4:Y:S01]  /*55c0*/  LDS R44, [R42.X4+0x3b40] ;  /* 0x003b40002a2c7984 */ /* 0x000f220000004800 */
[----:B------:R-:W-:-:S03]  /*55d0*/  FFMA R14, R10, R25, R55 ;  /* 0x000000190a0e7223 */ /* 0x000fc60000000037 */
[----:B------:R-:W5:Y:S01]  /*55e0*/  LDS R46, [R42.X4+0x3b60] ;  /* 0x003b60002a2e7984 */ /* 0x000f620000004800 */
[C---:B------:R-:W-:Y:S02]  /*55f0*/  FFMA R12, R10.reuse, R21, R12 ;  /* 0x000000150a0c7223 */ /* 0x040fe4000000000c */
[C---:B------:R-:W-:Y:S01]  /*5600*/  FFMA R19, R10.reuse, R29, R19 ;  /* 0x0000001d0a137223 */ /* 0x040fe20000000013 */
[----:B------:R-:W-:Y:S01]  /*5610*/  LDS R28, [R42.X4+0x3d20] ;  /* 0x003d20002a1c7984 */ /* 0x000fe20000004800 */
[----:B------:R-:W-:Y:S02]  /*5620*/  FFMA R43, R10, R33, R43 ;  /* 0x000000210a2b7223 */ /* 0x000fe4000000002b */
[C---:B------:R-:W-:Y:S02]  /*5630*/  FFMA R48, R8.reuse, R21, R48 ;  /* 0x0000001508307223 */ /* 0x040fe40000000030 */
[----:B------:R-:W-:Y:S02]  /*5640*/  FFMA R49, R8, R33, R49 ;  /* 0x0000002108317223 */ /* 0x000fe40000000031 */
[C---:B-1----:R-:W-:Y:S01]  /*5650*/  FFMA R51, R4.reuse, R21, R20 ;  /* 0x0000001504337223 */ /* 0x042fe20000000014 */
[----:B------:R-:W-:Y:S01]  /*5660*/  LDS.128 R8, [R41+0x41f0] ;  /* 0x0041f00029087984 */ /* 0x000fe20000000c00 */
[----:B------:R-:W-:-:S02]  /*5670*/  FFMA R50, R4, R25, R50 ;  /* 0x0000001904327223 */ /* 0x000fc40000000032 */
[C---:B------:R-:W-:Y:S01]  /*5680*/  FFMA R52, R4.reuse, R29, R52 ;  /* 0x0000001d04347223 */ /* 0x040fe20000000034 */
[----:B------:R-:W-:Y:S01]  /*5690*/  LDS R25, [R42.X4+0x3c40] ;  /* 0x003c40002a197984 */ /* 0x000fe20000004800 */
[----:B------:R-:W-:Y:S02]  /*56a0*/  FFMA R59, R4, R33, R59 ;  /* 0x00000021043b7223 */ /* 0x000fe4000000003b */
[C---:B------:R-:W-:Y:S01]  /*56b0*/  FFMA R53, R7.reuse, R22, R53 ;  /* 0x0000001607357223 */ /* 0x040fe20000000035 */
[----:B------:R-:W-:Y:S01]  /*56c0*/  LDS R33, [R42.X4+0x3c00] ;  /* 0x003c00002a217984 */ /* 0x000fe20000004800 */
[C---:B------:R-:W-:Y:S02]  /*56d0*/  FFMA R55, R7.reuse, R26, R54 ;  /* 0x0000001a07377223 */ /* 0x040fe40000000036 */
[C---:B------:R-:W-:Y:S01]  /*56e0*/  FFMA R58, R7.reuse, R30, R57 ;  /* 0x0000001e073a7223 */ /* 0x040fe20000000039 */
[----:B------:R-:W-:Y:S01]  /*56f0*/  LDS R29, [R42.X4+0x3c20] ;  /* 0x003c20002a1d7984 */ /* 0x000fe20000004800 */
[----:B------:R-:W-:-:S03]  /*5700*/  FFMA R60, R7, R34, R6 ;  /* 0x00000022073c7223 */ /* 0x000fc60000000006 */
[----:B------:R-:W1:Y:S04]  /*5710*/  LDS.128 R4, [R41+0x40f0] ;  /* 0x0040f00029047984 */ /* 0x000e680000000c00 */
[----:B------:R-:W1:Y:S01]  /*5720*/  LDS R21, [R42.X4+0x3c60] ;  /* 0x003c60002a157984 */ /* 0x000e620000004800 */
[----:B------:R-:W-:-:S03]  /*5730*/  FFMA R54, R15, R22, R12 ;  /* 0x000000160f367223 */ /* 0x000fc6000000000c */
[----:B------:R-:W1:Y:S01]  /*5740*/  LDS R20, [R42.X4+0x3d60] ;  /* 0x003d60002a147984 */ /* 0x000e620000004800 */
[C---:B------:R-:W-:Y:S02]  /*5750*/  FFMA R56, R15.reuse, R26, R14 ;  /* 0x0000001a0f387223 */ /* 0x040fe4000000000e */
[C---:B------:R-:W-:Y:S02]  /*5760*/  FFMA R19, R15.reuse, R30, R19 ;  /* 0x0000001e0f137223 */ /* 0x040fe40000000013 */
[----:B------:R-:W-:Y:S02]  /*5770*/  FFMA R61, R15, R34, R43 ;  /* 0x000000220f3d7223 */ /* 0x000fe4000000002b */
[C---:B--2---:R-:W-:Y:S02]  /*5780*/  FFMA R51, R13.reuse, R22, R51 ;  /* 0x000000160d337223 */ /* 0x044fe40000000033 */
[C---:B------:R-:W-:Y:S02]  /*5790*/  FFMA R57, R13.reuse, R26, R50 ;  /* 0x0000001a0d397223 */ /* 0x040fe40000000032 */
[----:B------:R-:W-:-:S02]  /*57a0*/  FFMA R52, R13, R30, R52 ;  /* 0x0000001e0d347223 */ /* 0x000fc40000000034 */
[----:B------:R-:W-:Y:S02]  /*57b0*/  FFMA R59, R13, R34, R59 ;  /* 0x000000220d3b7223 */ /* 0x000fe4000000003b */
[----:B------:R-:W2:Y:S01]  /*57c0*/  LDS.128 R12, [R41+0x42f0] ;  /* 0x0042f000290c7984 */ /* 0x000ea20000000c00 */
[C---:B---3--:R-:W-:Y:S02]  /*57d0*/  FFMA R48, R17.reuse, R22, R48 ;  /* 0x0000001611307223 */ /* 0x048fe40000000030 */
[C---:B------:R-:W-:Y:S02]  /*57e0*/  FFMA R45, R17.reuse, R26, R45 ;  /* 0x0000001a112d7223 */ /* 0x040fe4000000002d */
[C---:B------:R-:W-:Y:S02]  /*57f0*/  FFMA R47, R17.reuse, R30, R47 ;  /* 0x0000001e112f7223 */ /* 0x040fe4000000002f */
[----:B------:R-:W-:Y:S02]  /*5800*/  FFMA R49, R17, R34, R49 ;  /* 0x0000002211317223 */ /* 0x000fe40000000031 */
[----:B------:R-:W-:-:S02]  /*5810*/  FFMA R53, R16, R23, R53 ;  /* 0x0000001710357223 */ /* 0x000fc40000000035 */
[C---:B------:R-:W-:Y:S02]  /*5820*/  FFMA R30, R16.reuse, R27, R55 ;  /* 0x0000001b101e7223 */ /* 0x040fe40000000037 */
[C---:B------:R-:W-:Y:S02]  /*5830*/  FFMA R26, R16.reuse, R31, R58 ;  /* 0x0000001f101a7223 */ /* 0x040fe4000000003a */
[----:B------:R-:W-:Y:S02]  /*5840*/  FFMA R22, R16, R35, R60 ;  /* 0x0000002310167223 */ /* 0x000fe4000000003c */
[C---:B0-----:R-:W-:Y:S02]  /*5850*/  FFMA R54, R18.reuse, R23, R54 ;  /* 0x0000001712367223 */ /* 0x041fe40000000036 */
[C---:B------:R-:W-:Y:S02]  /*5860*/  FFMA R50, R18.reuse, R27, R56 ;  /* 0x0000001b12327223 */ /* 0x040fe40000000038 */
[----:B------:R-:W-:-:S02]  /*5870*/  FFMA R43, R18, R31, R19 ;  /* 0x0000001f122b7223 */ /* 0x000fc40000000013 */
[----:B------:R-:W-:Y:S02]  /*5880*/  FFMA R34, R18, R35, R61 ;  /* 0x0000002312227223 */ /* 0x000fe4000000003d */
[-C--:B----4-:R-:W-:Y:S01]  /*5890*/  FFMA R48, R44, R23.reuse, R48 ;  /* 0x000000172c307223 */ /* 0x090fe20000000030 */
[----:B------:R0:W3:Y:S01]  /*58a0*/  LDS.128 R16, [R41+0x43f0] ;  /* 0x0043f00029107984 */ /* 0x0000e20000000c00 */
[C---:B-----5:R-:W-:Y:S02]  /*58b0*/  FFMA R51, R46.reuse, R23, R51 ;  /* 0x000000172e337223 */ /* 0x060fe40000000033 */
[C---:B------:R-:W-:Y:S01]  /*58c0*/  FFMA R57, R46.reuse, R27, R57 ;  /* 0x0000001b2e397223 */ /* 0x040fe20000000039 */
[----:B------:R-:W-:Y:S01]  /*58d0*/  LDS R23, [R42.X4+0x3e20] ;  /* 0x003e20002a177984 */ /* 0x000fe20000004800 */
[----:B------:R-:W-:Y:S02]  /*58e0*/  FFMA R52, R46, R31, R52 ;  /* 0x0000001f2e347223 */ /* 0x000fe40000000034 */
[----:B------:R-:W-:-:S02]  /*58f0*/  FFMA R55, R44, R27, R45 ;  /* 0x0000001b2c377223 */ /* 0x000fc4000000002d */
[C---:B------:R-:W-:Y:S01]  /*5900*/  FFMA R47, R44.reuse, R31, R47 ;  /* 0x0000001f2c2f7223 */ /* 0x040fe2000000002f */
[----:B------:R-:W-:Y:S01]  /*5910*/  LDS R27, [R42.X4+0x3e40] ;  /* 0x003e40002a1b7984 */ /* 0x000fe20000004800 */
[-C--:B------:R-:W-:Y:S02]  /*5920*/  FFMA R49, R44, R35.reuse, R49 ;  /* 0x000000232c317223 */ /* 0x080fe40000000031 */
[----:B------:R-:W-:Y:S01]  /*5930*/  FFMA R46, R46, R35, R59 ;  /* 0x000000232e2e7223 */ /* 0x000fe2000000003b */
[----:B------:R-:W4:Y:S01]  /*5940*/  LDS R31, [R42.X4+0x3e00] ;  /* 0x003e00002a1f7984 */ /* 0x000f220000004800 */
[C---:B-1----:R-:W-:Y:S02]  /*5950*/  FFMA R45, R4.reuse, R33, R53 ;  /* 0x00000021042d7223 */ /* 0x042fe40000000035 */
[C---:B------:R-:W-:Y:S02]  /*5960*/  FFMA R44, R4.reuse, R29, R54 ;  /* 0x0000001d042c7223 */ /* 0x040fe40000000036 */
[----:B0-----:R-:W-:-:S02]  /*5970*/  FFMA R41, R4, R25, R48 ;  /* 0x0000001904297223 */ /* 0x001fc40000000030 */
[----:B------:R-:W-:Y:S02]  /*5980*/  FFMA R35, R4, R21, R51 ;  /* 0x0000001504237223 */ /* 0x000fe40000000033 */
[----:B------:R-:W-:Y:S01]  /*5990*/  FFMA R30, R33, R8, R30 ;  /* 0x00000008211e7223 */ /* 0x000fe2000000001e */
[----:B------:R-:W-:Y:S01]  /*59a0*/  LDS R4, [R42.X4+0x3f60] ;  /* 0x003f60002a047984 */ /* 0x000fe20000004800 */
[-C--:B------:R-:W-:Y:S02]  /*59b0*/  FFMA R45, R32, R5.reuse, R45 ;  /* 0x00000005202d7223 */ /* 0x080fe4000000002d */
[-C--:B------:R-:W-:Y:S02]  /*59c0*/  FFMA R44, R28, R5.reuse, R44 ;  /* 0x000000051c2c7223 */ /* 0x080fe4000000002c */
[-C--:B------:R-:W-:Y:S02]  /*59d0*/  FFMA R41, R24, R5.reuse, R41 ;  /* 0x0000000518297223 */ /* 0x080fe40000000029 */
[----:B------:R-:W-:-:S02]  /*59e0*/  FFMA R35, R20, R5, R35 ;  /* 0x0000000514237223 */ /* 0x000fc40000000023 */
[----:B------:R-:W0:Y:S01]  /*59f0*/  LDS R5, [R42.X4+0x3e60] ;  /* 0x003e60002a057984 */ /* 0x000e220000004800 */
[----:B------:R-:W-:Y:S02]  /*5a00*/  FFMA R50, R29, R8, R50 ;  /* 0x000000081d327223 */ /* 0x000fe40000000032 */
[C---:B------:R-:W-:Y:S02]  /*5a10*/  FFMA R48, R8.reuse, R25, R55 ;  /* 0x0000001908307223 */ /* 0x040fe40000000037 */
[----:B------:R-:W-:Y:S02]  /*5a20*/  FFMA R57, R8, R21, R57 ;  /* 0x0000001508397223 */ /* 0x000fe40000000039 */
[----:B------:R-:W1:Y:S01]  /*5a30*/  LDS R8, [R42.X4+0x3f00] ;  /* 0x003f00002a087984 */ /* 0x000e620000004800 */
[----:B------:R-:W-:Y:S02]  /*5a40*/  FFMA R51, R32, R9, R30 ;  /* 0x0000000920337223 */ /* 0x000fe4000000001e */
[-C--:B--2---:R-:W-:Y:S01]  /*5a50*/  FFMA R26, R33, R12.reuse, R26 ;  /* 0x0000000c211a7223 */ /* 0x084fe2000000001a */
[----:B------:R-:W2:Y:S01]  /*5a60*/  LDS R30, [R42.X4+0x3f20] ;  /* 0x003f20002a1e7984 */ /* 0x000ea20000004800 */
[----:B------:R-:W-:-:S02]  /*5a70*/  FFMA R43, R29, R12, R43 ;  /* 0x0000000c1d2b7223 */ /* 0x000fc4000000002b */
[-C--:B------:R-:W-:Y:S02]  /*5a80*/  FFMA R47, R25, R12.reuse, R47 ;  /* 0x0000000c192f7223 */ /* 0x080fe4000000002f */
[----:B------:R-:W-:Y:S02]  /*5a90*/  FFMA R52, R21, R12, R52 ;  /* 0x0000000c15347223 */ /* 0x000fe40000000034 */
[----:B------:R-:W5:Y:S01]  /*5aa0*/  LDS R12, [R42.X4+0x3f40] ;  /* 0x003f40002a0c7984 */ /* 0x000f620000004800 */
[----:B------:R-:W-:Y:S01]  /*5ab0*/  IADD3 R40, R40, 0x1, RZ ;  /* 0x0000000128287810 */ /* 0x000fe20007ffe0ff */
[----:B---3--:R-:W-:-:S03]  /*5ac0*/  FFMA R22, R33, R16, R22 ;  /* 0x0000001021167223 */ /* 0x008fc60000000016 */
[----:B------:R-:W-:Y:S01]  /*5ad0*/  ISETP.GE.U32.AND P0, PT, R40, 0x4, PT ;  /* 0x000000042800780c */ /* 0x000fe20003f06070 */
[-C--:B------:R-:W-:Y:S02]  /*5ae0*/  FFMA R34, R29, R16.reuse, R34 ;  /* 0x000000101d227223 */ /* 0x080fe40000000022 */
[-C--:B------:R-:W-:Y:S02]  /*5af0*/  FFMA R49, R25, R16.reuse, R49 ;  /* 0x0000001019317223 */ /* 0x080fe40000000031 */
[----:B------:R-:W-:Y:S02]  /*5b00*/  FFMA R46, R21, R16, R46 ;  /* 0x00000010152e7223 */ /* 0x000fe4000000002e */
[-C--:B------:R-:W-:Y:S02]  /*5b10*/  FFMA R50, R28, R9.reuse, R50 ;  /* 0x000000091c327223 */ /* 0x080fe40000000032 */
[----:B------:R-:W-:Y:S02]  /*5b20*/  FFMA R48, R24, R9, R48 ;  /* 0x0000000918307223 */ /* 0x000fe40000000030 */
[----:B------:R-:W-:-:S02]  /*5b30*/  FFMA R26, R32, R13, R26 ;  /* 0x0000000d201a7223 */ /* 0x000fc4000000001a */
[-C--:B------:R-:W-:Y:S02]  /*5b40*/  FFMA R53, R28, R13.reuse, R43 ;  /* 0x0000000d1c357223 */ /* 0x080fe4000000002b */
[-C--:B------:R-:W-:Y:S02]  /*5b50*/  FFMA R54, R24, R13.reuse, R47 ;  /* 0x0000000d18367223 */ /* 0x080fe4000000002f */
[C---:B------:R-:W-:Y:S02]  /*5b60*/  FFMA R52, R20.reuse, R13, R52 ;  /* 0x0000000d14347223 */ /* 0x040fe40000000034 */
[----:B------:R-:W-:Y:S02]  /*5b70*/  FFMA R9, R20, R9, R57 ;  /* 0x0000000914097223 */ /* 0x000fe40000000039 */
[-C--:B------:R-:W-:Y:S02]  /*5b80*/  FFMA R22, R32, R17.reuse, R22 ;  /* 0x0000001120167223 */ /* 0x080fe40000000016 */
[----:B------:R-:W-:-:S02]  /*5b90*/  FFMA R13, R28, R17, R34 ;  /* 0x000000111c0d7223 */ /* 0x000fc40000000022 */
[-C--:B------:R-:W-:Y:S02]  /*5ba0*/  FFMA R24, R24, R17.reuse, R49 ;  /* 0x0000001118187223 */ /* 0x080fe40000000031 */
[----:B------:R-:W-:Y:S02]  /*5bb0*/  FFMA R46, R20, R17, R46 ;  /* 0x00000011142e7223 */ /* 0x000fe4000000002e */
[C---:B----4-:R-:W-:Y:S02]  /*5bc0*/  FFMA R45, R31.reuse, R6, R45 ;  /* 0x000000061f2d7223 */ /* 0x050fe4000000002d */
[C---:B------:R-:W-:Y:S02]  /*5bd0*/  FFMA R51, R31.reuse, R10, R51 ;  /* 0x0000000a1f337223 */ /* 0x040fe40000000033 */
[----:B------:R-:W-:Y:S02]  /*5be0*/  FFMA R43, R31, R14, R26 ;  /* 0x0000000e1f2b7223 */ /* 0x000fe4000000001a */
[----:B------:R-:W-:-:S02]  /*5bf0*/  FFMA R49, R23, R10, R50 ;  /* 0x0000000a17317223 */ /* 0x000fc40000000032 */
[----:B------:R-:W-:Y:S02]  /*5c00*/  FFMA R47, R23, R14, R53 ;  /* 0x0000000e172f7223 */ /* 0x000fe40000000035 */
[C---:B------:R-:W-:Y:S02]  /*5c10*/  FFMA R41, R27.reuse, R6, R41 ;  /* 0x000000061b297223 */ /* 0x040fe40000000029 */
[C---:B------:R-:W-:Y:S02]  /*5c20*/  FFMA R48, R27.reuse, R10, R48 ;  /* 0x0000000a1b307223 */ /* 0x040fe40000000030 */
[----:B------:R-:W-:Y:S02]  /*5c30*/  FFMA R16, R27, R14, R54 ;  /* 0x0000000e1b107223 */ /* 0x000fe40000000036 */
[-C--:B------:R-:W-:Y:S02]  /*5c40*/  FFMA R17, R31, R18.reuse, R22 ;  /* 0x000000121f117223 */ /* 0x080fe40000000016 */
[----:B------:R-:W-:-:S02]  /*5c50*/  FFMA R13, R23, R18, R13 ;  /* 0x00000012170d7223 */ /* 0x000fc4000000000d */
[----:B------:R-:W-:Y:S02]  /*5c60*/  FFMA R27, R27, R18, R24 ;  /* 0x000000121b1b7223 */ /* 0x000fe40000000018 */
[C---:B0-----:R-:W-:Y:S02]  /*5c70*/  FFMA R35, R5.reuse, R6, R35 ;  /* 0x0000000605237223 */ /* 0x041fe40000000023 */
[C---:B------:R-:W-:Y:S02]  /*5c80*/  FFMA R10, R5.reuse, R10, R9 ;  /* 0x0000000a050a7223 */ /* 0x040fe40000000009 */
[----:B------:R-:W-:Y:S02]  /*5c90*/  FFMA R14, R5, R14, R52 ;  /* 0x0000000e050e7223 */ /* 0x000fe40000000034 */
[----:B------:R-:W-:Y:S02]  /*5ca0*/  FFMA R44, R23, R6, R44 ;  /* 0x00000006172c7223 */ /* 0x000fe4000000002c */
[----:B------:R-:W-:-:S02]  /*5cb0*/  FFMA R5, R5, R18, R46 ;  /* 0x0000001205057223 */ /* 0x000fc4000000002e */
[C---:B-1----:R-:W-:Y:S02]  /*5cc0*/  FFMA R57, R8.reuse, R7, R45 ;  /* 0x0000000708397223 */ /* 0x042fe4000000002d */
[C---:B------:R-:W-:Y:S02]  /*5cd0*/  FFMA R51, R8.reuse, R11, R51 ;  /* 0x0000000b08337223 */ /* 0x040fe40000000033 */
[C---:B------:R-:W-:Y:S02]  /*5ce0*/  FFMA R43, R8.reuse, R15, R43 ;  /* 0x0000000f082b7223 */ /* 0x040fe4000000002b */
[----:B------:R-:W-:Y:S02]  /*5cf0*/  FFMA R17, R8, R19, R17 ;  /* 0x0000001308117223 */ /* 0x000fe40000000011 */
[C---:B--2---:R-:W-:Y:S02]  /*5d00*/  FFMA R49, R30.reuse, R11, R49 ;  /* 0x0000000b1e317223 */ /* 0x044fe40000000031 */
[----:B------:R-:W-:-:S02]  /*5d10*/  FFMA R47, R30, R15, R47 ;  /* 0x0000000f1e2f7223 */ /* 0x000fc4000000002f */
[----:B------:R-:W-:Y:S02]  /*5d20*/  FFMA R13, R30, R19, R13 ;  /* 0x000000131e0d7223 */ /* 0x000fe4000000000d */
[C---:B-----5:R-:W-:Y:S02]  /*5d30*/  FFMA R53, R12.reuse, R11, R48 ;  /* 0x0000000b0c357223 */ /* 0x060fe40000000030 */
[C---:B------:R-:W-:Y:S02]  /*5d40*/  FFMA R45, R12.reuse, R15, R16 ;  /* 0x0000000f0c2d7223 */ /* 0x040fe40000000010 */
[----:B------:R-:W-:Y:S02]  /*5d50*/  FFMA R9, R12, R19, R27 ;  /* 0x000000130c097223 */ /* 0x000fe4000000001b */
[-C--:B------:R-:W-:Y:S02]  /*5d60*/  FFMA R55, R30, R7.reuse, R44 ;  /* 0x000000071e377223 */ /* 0x080fe4000000002c */
[----:B------:R-:W-:-:S02]  /*5d70*/  FFMA R59, R12, R7, R41 ;  /* 0x000000070c3b7223 */ /* 0x000fc40000000029 */
[C---:B------:R-:W-:Y:S02]  /*5d80*/  FFMA R61, R4.reuse, R7, R35 ;  /* 0x00000007043d7223 */ /* 0x040fe40000000023 */
[C---:B------:R-:W-:Y:S02]  /*5d90*/  FFMA R11, R4.reuse, R11, R10 ;  /* 0x0000000b040b7223 */ /* 0x040fe4000000000a */
[C---:B------:R-:W-:Y:S02]  /*5da0*/  FFMA R15, R4.reuse, R15, R14 ;  /* 0x0000000f040f7223 */ /* 0x040fe4000000000e */
[----:B------:R-:W-:Y:S01]  /*5db0*/  FFMA R19, R4, R19, R5 ;  /* 0x0000001304137223 */ /* 0x000fe20000000005 */
[----:B------:R-:W-:Y:S01]  /*5dc0*/  @P0 CALL.REL.NOINC `(.L_x_0) ;  /* 0x0000001000000944 */ /* 0x000fe20003c00000 */
[----:B------:R-:W-:Y:S05]  /*5dd0*/  BRA `(.L_x_1) ;  /* 0xffffa4c000007947 */ /* 0x000fea000383ffff */
.L_x_0:
[----:B------:R-:W-:Y:S02]  /*5de0*/  SHF.R.S32.HI R4, RZ, 0x4, R0 ;  /* 0x00000004ff047819 */ /* 0x000fe40000011400 */
[----:B------:R-:W-:-:S03]  /*5df0*/  LOP3.LUT R0, R0, 0x8, RZ, 0xc0, !PT ;  /* 0x0000000800007812 */ /* 0x000fc600078ec0ff */
[----:B------:R-:W-:Y:S01]  /*5e00*/  IMAD R3, R4, 0x3100, R3 ;  /* 0x0000310004037824 */ /* 0x000fe200078e0203 */
[----:B------:R-:W-:-:S03]  /*5e10*/  SHF.R.U32.HI R0, RZ, 0x3, R0 ;  /* 0x00000003ff007819 */ /* 0x000fc60000011600 */
[----:B------:R-:W-:-:S05]  /*5e20*/  IMAD R3, R2, 0x18800, R3 ;  /* 0x0001880002037824 */ /* 0x000fca00078e0203 */
[----:B------:R-:W-:-:S05]  /*5e30*/  LEA R36, R36, R3, 0x3 ;  /* 0x0000000324247211 */ /* 0x000fca00078e18ff */
[----:B------:R-:W-:-:S04]  /*5e40*/  IMAD R37, R37, 0x1c0, R36 ;  /* 0x000001c025257824 */ /* 0x000fc800078e0224 */
[----:B------:R-:W-:-:S04]  /*5e50*/  IMAD R37, R0, 0xe0, R37 ;  /* 0x000000e000257824 */ /* 0x000fc800078e0225 */
[----:B------:R-:W-:-:S05]  /*5e60*/  IMAD.WIDE R38, R37, R38, c[0x0][0x170] ;  /* 0x00005c0025267625 */ /* 0x000fca00078e0226 */
[----:B------:R-:W-:Y:S04]  /*5e70*/  STG.E [R38.64], R57 ;  /* 0x0000003926007986 */ /* 0x000fe8000c101904 */
[----:B------:R-:W-:Y:S04]  /*5e80*/  STG.E [R38.64+0xe0], R55 ;  /* 0x0000e03726007986 */ /* 0x000fe8000c101904 */
        /* <DEDUP_REMOVED lines=13> */
[----:B------:R-:W-:Y:S01]  /*5f60*/  STG.E [R38.64+0x95a0], R19 ;  /* 0x0095a01326007986 */ /* 0x000fe2000c101904 */
[----:B------:R-:W-:Y:S05]  /*5f70*/  EXIT ;  /* 0x000000000000794d */ /* 0x000fea0003800000 */
.L_x_2:
[----:B------:R-:W-:-:S00]  /*5f80*/  BRA `(.L_x_2) ;  /* 0xfffffff000007947 */ /* 0x000fc0000383ffff */
[----:B------:R-:W-:-:S00]  /*5f90*/  NOP ;  /* 0x0000000000007918 */ /* 0x000fc00000000000 */
        /* <DEDUP_REMOVED lines=14> */
.L_x_3:


//--------------------- .nv.shared.candidate0     --------------------------
	.section	.nv.shared.candidate0,"aw",@nobits
	.align	4
.nv.shared.candidate0:
	.zero		24576
